// auto-generated by cutlass_sweep.gemm — config: {"arch": "sm_100", "cluster_m": 1, "cluster_n": 1, "dtype": "e5m2", "dtype_b": "e5m2", "layout": "nt", "stages": 6, "tile_k": 64, "tile_m": 64, "tile_n": 128}
#include "cutlass/cutlass.h"
#include "cutlass/gemm/collective/collective_builder.hpp"
#include "cutlass/gemm/device/gemm_universal_adapter.h"
#include "cutlass/gemm/kernel/gemm_universal.hpp"
#include "cutlass/epilogue/collective/collective_builder.hpp"

using ElemA = cutlass::float_e5m2_t;
using ElemB = cutlass::float_e5m2_t;
using ElemCD = cutlass::float_e5m2_t;
using Acc  = float;
using TileShape    = cute::Shape<cute::_64, cute::_128, cute::_64>;
using ClusterShape = cute::Shape<cute::_1, cute::_1, cute::_1>;

using CollectiveEpilogue = typename cutlass::epilogue::collective::CollectiveBuilder<
    cutlass::arch::Sm100, cutlass::arch::OpClassTensorOp,
    TileShape, ClusterShape,
    cutlass::epilogue::collective::EpilogueTileAuto,
    Acc, Acc,
    ElemCD, cutlass::layout::RowMajor, 128 / cutlass::sizeof_bits<ElemCD>::value,
    ElemCD, cutlass::layout::RowMajor, 128 / cutlass::sizeof_bits<ElemCD>::value,
    cutlass::epilogue::collective::EpilogueScheduleAuto
  >::CollectiveOp;

using CollectiveMainloop = typename cutlass::gemm::collective::CollectiveBuilder<
    cutlass::arch::Sm100, cutlass::arch::OpClassTensorOp,
    ElemA, cutlass::layout::RowMajor, 128 / cutlass::sizeof_bits<ElemA>::value,
    ElemB, cutlass::layout::ColumnMajor, 128 / cutlass::sizeof_bits<ElemB>::value,
    Acc,
    TileShape, ClusterShape,
    cutlass::gemm::collective::StageCount<6>,
    cutlass::gemm::collective::KernelScheduleAuto
  >::CollectiveOp;

using GemmKernel = cutlass::gemm::kernel::GemmUniversal<
    cute::Shape<int,int,int,int>,
    CollectiveMainloop,
    CollectiveEpilogue
>;
using Gemm = cutlass::gemm::device::GemmUniversalAdapter<GemmKernel>;

// Force the device kernel symbol into the cubin without needing a host main.
auto* _anchor = &cutlass::device_kernel<GemmKernel>;


// ===== COMPILED SASS (sm_100a) =====

	.target	sm_100a

	.elftype	@"ET_EXEC"


//--------------------- .note.nv.tkinfo           --------------------------
	.section	.note.nv.tkinfo,"",@"SHT_NOTE"
	.sectionflags	@"SHF_NOTE_NV_TKINFO"
	.tkinfo
        /*0018*/ 	.word	0x00000002
        /*0030*/ 	.string	""
        /*0030*/ 	.string	"ptxas"
        /*0030*/ 	.string	"Cuda compilation tools, release 13.0, V13.0.88"
        /*0030*/ 	.string	"Build cuda_13.0.r13.0/compiler.36424714_0"
        /*0030*/ 	.string	"-arch sm_100a -m 64 "



//--------------------- .note.nv.cuinfo           --------------------------
	.section	.note.nv.cuinfo,"",@"SHT_NOTE"
	.sectionflags	@"SHF_NOTE_NV_CUINFO"
        /*0018*/ 	.short	0x0002
        /*001a*/ 	.short	0x0064
        /*001c*/ 	.short	0x0082
	.zero		2


//--------------------- .nv.info                  --------------------------
	.section	.nv.info,"",@"SHT_CUDA_INFO"
	.align	4


	//----- nvinfo : EIATTR_REGCOUNT
	.align		4
        /*0000*/ 	.byte	0x04, 0x2f
        /*0002*/ 	.short	(.L_19 - .L_18)
	.align		4
.L_18:
        /*0004*/ 	.word	index@(_ZN7cutlass13device_kernelINS_4gemm6kernel13GemmUniversalIN4cute5tupleIJiiiiEEENS1_10collective13CollectiveMmaINS1_35MainloopSm100TmaUmmaWarpSpecializedILi6ELi2ELi4ENS5_IJNS4_1CILi1EEESB_SB_EEEEENS5_IJNSA_ILi64EEENSA_ILi128EEESE_EEENS_12float_e5m2_tENS5_IJlSB_lEEESH_SI_NS4_8TiledMMAINS4_8MMA_AtomIJNS4_10MMA_TraitsINS4_19SM100_MMA_F8F6F4_SSEJSH_SH_fSE_SF_NS4_17integral_constantINS4_4UMMA5MajorELSP_0EEESQ_NSN_INSO_7ScaleInELSR_0EEESS_EEEEEENS4_6LayoutISC_NS5_IJNSA_ILi0EEESW_SW_EEEEENS5_IJNS4_10UnderscoreESZ_SZ_EEEEENS4_13SM90_TMA_LOADENS4_14ComposedLayoutINS4_7SwizzleILi2ELi4ELi3EEENS4_18smem_ptr_flag_bitsILi8EEENSV_INS5_IJNSA_ILi8EEESE_EEENS5_IJSE_SB_EEEEEEEvNS4_8identityES12_S1C_vS1D_EENS_8epilogue10collective18CollectiveEpilogueINS1F_23Sm100TmaWarpSpecializedILi2ELi2ELi32ELb0ELb0EEEJSG_NS5_IJNSV_ISE_SB_EES1K_EEESH_SI_SH_SI_NS1F_6fusion15FusionCallbacksIS1J_NS1M_17LinearCombinationISH_fSH_fLNS_15FloatRoundStyleE2EEESG_S1L_JEEENS4_5SM1004TMEM4LOAD26SM100_TMEM_LOAD_16dp32b32xES12_S1C_NS4_39AutoVectorizingCopyWithAssumedAlignmentILi128EEENS4_14SM90_TMA_STOREES1C_S1X_S1X_EEEvvEEEEvNT_6ParamsE)
        /*0008*/ 	.word	0x00000080


	//----- nvinfo : EIATTR_FRAME_SIZE
	.align		4
.L_19:
        /*000c*/ 	.byte	0x04, 0x11
        /*000e*/ 	.short	(.L_21 - .L_20)
	.align		4
.L_20:
        /*0010*/ 	.word	index@($__internal_2_$__cuda_sm10x_tcgen05_guardrail_trap_unallocated_columns_being_dealloced)
        /*0014*/ 	.word	0x00000000


	//----- nvinfo : EIATTR_FRAME_SIZE
	.align		4
.L_21:
        /*0018*/ 	.byte	0x04, 0x11
        /*001a*/ 	.short	(.L_23 - .L_22)
	.align		4
.L_22:
        /*001c*/ 	.word	index@($__internal_1_$__cuda_sm10x_tcgen05_guardrail_trap_phase_invalid_during_alloc)
        /*0020*/ 	.word	0x00000000


	//----- nvinfo : EIATTR_FRAME_SIZE
	.align		4
.L_23:
        /*0024*/ 	.byte	0x04, 0x11
        /*0026*/ 	.short	(.L_25 - .L_24)
	.align		4
.L_24:
        /*0028*/ 	.word	index@($__internal_0_$__cuda_sm10x_tcgen05_guardrail_trap_col_being_dealloced_not_returned_by_alloc)
        /*002c*/ 	.word	0x00000000


	//----- nvinfo : EIATTR_FRAME_SIZE
	.align		4
.L_25:
        /*0030*/ 	.byte	0x04, 0x11
        /*0032*/ 	.short	(.L_27 - .L_26)
	.align		4
.L_26:
        /*0034*/ 	.word	index@(_ZN7cutlass13device_kernelINS_4gemm6kernel13GemmUniversalIN4cute5tupleIJiiiiEEENS1_10collective13CollectiveMmaINS1_35MainloopSm100TmaUmmaWarpSpecializedILi6ELi2ELi4ENS5_IJNS4_1CILi1EEESB_SB_EEEEENS5_IJNSA_ILi64EEENSA_ILi128EEESE_EEENS_12float_e5m2_tENS5_IJlSB_lEEESH_SI_NS4_8TiledMMAINS4_8MMA_AtomIJNS4_10MMA_TraitsINS4_19SM100_MMA_F8F6F4_SSEJSH_SH_fSE_SF_NS4_17integral_constantINS4_4UMMA5MajorELSP_0EEESQ_NSN_INSO_7ScaleInELSR_0EEESS_EEEEEENS4_6LayoutISC_NS5_IJNSA_ILi0EEESW_SW_EEEEENS5_IJNS4_10UnderscoreESZ_SZ_EEEEENS4_13SM90_TMA_LOADENS4_14ComposedLayoutINS4_7SwizzleILi2ELi4ELi3EEENS4_18smem_ptr_flag_bitsILi8EEENSV_INS5_IJNSA_ILi8EEESE_EEENS5_IJSE_SB_EEEEEEEvNS4_8identityES12_S1C_vS1D_EENS_8epilogue10collective18CollectiveEpilogueINS1F_23Sm100TmaWarpSpecializedILi2ELi2ELi32ELb0ELb0EEEJSG_NS5_IJNSV_ISE_SB_EES1K_EEESH_SI_SH_SI_NS1F_6fusion15FusionCallbacksIS1J_NS1M_17LinearCombinationISH_fSH_fLNS_15FloatRoundStyleE2EEESG_S1L_JEEENS4_5SM1004TMEM4LOAD26SM100_TMEM_LOAD_16dp32b32xES12_S1C_NS4_39AutoVectorizingCopyWithAssumedAlignmentILi128EEENS4_14SM90_TMA_STOREES1C_S1X_S1X_EEEvvEEEEvNT_6ParamsE)
        /*0038*/ 	.word	0x00000000


	//----- nvinfo : EIATTR_MIN_STACK_SIZE
	.align		4
.L_27:
        /*003c*/ 	.byte	0x04, 0x12
        /*003e*/ 	.short	(.L_29 - .L_28)
	.align		4
.L_28:
        /*0040*/ 	.word	index@(_ZN7cutlass13device_kernelINS_4gemm6kernel13GemmUniversalIN4cute5tupleIJiiiiEEENS1_10collective13CollectiveMmaINS1_35MainloopSm100TmaUmmaWarpSpecializedILi6ELi2ELi4ENS5_IJNS4_1CILi1EEESB_SB_EEEEENS5_IJNSA_ILi64EEENSA_ILi128EEESE_EEENS_12float_e5m2_tENS5_IJlSB_lEEESH_SI_NS4_8TiledMMAINS4_8MMA_AtomIJNS4_10MMA_TraitsINS4_19SM100_MMA_F8F6F4_SSEJSH_SH_fSE_SF_NS4_17integral_constantINS4_4UMMA5MajorELSP_0EEESQ_NSN_INSO_7ScaleInELSR_0EEESS_EEEEEENS4_6LayoutISC_NS5_IJNSA_ILi0EEESW_SW_EEEEENS5_IJNS4_10UnderscoreESZ_SZ_EEEEENS4_13SM90_TMA_LOADENS4_14ComposedLayoutINS4_7SwizzleILi2ELi4ELi3EEENS4_18smem_ptr_flag_bitsILi8EEENSV_INS5_IJNSA_ILi8EEESE_EEENS5_IJSE_SB_EEEEEEEvNS4_8identityES12_S1C_vS1D_EENS_8epilogue10collective18CollectiveEpilogueINS1F_23Sm100TmaWarpSpecializedILi2ELi2ELi32ELb0ELb0EEEJSG_NS5_IJNSV_ISE_SB_EES1K_EEESH_SI_SH_SI_NS1F_6fusion15FusionCallbacksIS1J_NS1M_17LinearCombinationISH_fSH_fLNS_15FloatRoundStyleE2EEESG_S1L_JEEENS4_5SM1004TMEM4LOAD26SM100_TMEM_LOAD_16dp32b32xES12_S1C_NS4_39AutoVectorizingCopyWithAssumedAlignmentILi128EEENS4_14SM90_TMA_STOREES1C_S1X_S1X_EEEvvEEEEvNT_6ParamsE)
        /*0044*/ 	.word	0x00000000
.L_29:


//--------------------- .nv.compat                --------------------------
	.section	.nv.compat,"",@"SHT_CUDA_COMPAT_INFO"
	.align	4
        /*0000*/ 	.byte	0x02, 0x09, 0x01, 0x00, 0x02, 0x02, 0x02, 0x00, 0x02, 0x05, 0x05, 0x00, 0x03, 0x07, 0x01, 0x01
        /*0010*/ 	.byte	0x02, 0x03, 0x01, 0x00, 0x02, 0x06, 0x01, 0x00, 0x04, 0x0b, 0x08, 0x00, 0x09, 0x00, 0x00, 0x00
        /*0020*/ 	.byte	0x00, 0x00, 0x00, 0x00


//--------------------- .nv.info._ZN7cutlass13device_kernelINS_4gemm6kernel13GemmUniversalIN4cute5tupleIJiiiiEEENS1_10collective13CollectiveMmaINS1_35MainloopSm100TmaUmmaWarpSpecializedILi6ELi2ELi4ENS5_IJNS4_1CILi1EEESB_SB_EEEEENS5_IJNSA_ILi64EEENSA_ILi128EEESE_EEENS_12float_e5m2_tENS5_IJlSB_lEEESH_SI_NS4_8TiledMMAINS4_8MMA_AtomIJNS4_10MMA_TraitsINS4_19SM100_MMA_F8F6F4_SSEJSH_SH_fSE_SF_NS4_17integral_constantINS4_4UMMA5MajorELSP_0EEESQ_NSN_INSO_7ScaleInELSR_0EEESS_EEEEEENS4_6LayoutISC_NS5_IJNSA_ILi0EEESW_SW_EEEEENS5_IJNS4_10UnderscoreESZ_SZ_EEEEENS4_13SM90_TMA_LOADENS4_14ComposedLayoutINS4_7SwizzleILi2ELi4ELi3EEENS4_18smem_ptr_flag_bitsILi8EEENSV_INS5_IJNSA_ILi8EEESE_EEENS5_IJSE_SB_EEEEEEEvNS4_8identityES12_S1C_vS1D_EENS_8epilogue10collective18CollectiveEpilogueINS1F_23Sm100TmaWarpSpecializedILi2ELi2ELi32ELb0ELb0EEEJSG_NS5_IJNSV_ISE_SB_EES1K_EEESH_SI_SH_SI_NS1F_6fusion15FusionCallbacksIS1J_NS1M_17LinearCombinationISH_fSH_fLNS_15FloatRoundStyleE2EEESG_S1L_JEEENS4_5SM1004TMEM4LOAD26SM100_TMEM_LOAD_16dp32b32xES12_S1C_NS4_39AutoVectorizingCopyWithAssumedAlignmentILi128EEENS4_14SM90_TMA_STOREES1C_S1X_S1X_EEEvvEEEEvNT_6ParamsE --------------------------
	.section	.nv.info._ZN7cutlass13device_kernelINS_4gemm6kernel13GemmUniversalIN4cute5tupleIJiiiiEEENS1_10collective13CollectiveMmaINS1_35MainloopSm100TmaUmmaWarpSpecializedILi6ELi2ELi4ENS5_IJNS4_1CILi1EEESB_SB_EEEEENS5_IJNSA_ILi64EEENSA_ILi128EEESE_EEENS_12float_e5m2_tENS5_IJlSB_lEEESH_SI_NS4_8TiledMMAINS4_8MMA_AtomIJNS4_10MMA_TraitsINS4_19SM100_MMA_F8F6F4_SSEJSH_SH_fSE_SF_NS4_17integral_constantINS4_4UMMA5MajorELSP_0EEESQ_NSN_INSO_7ScaleInELSR_0EEESS_EEEEEENS4_6LayoutISC_NS5_IJNSA_ILi0EEESW_SW_EEEEENS5_IJNS4_10UnderscoreESZ_SZ_EEEEENS4_13SM90_TMA_LOADENS4_14ComposedLayoutINS4_7SwizzleILi2ELi4ELi3EEENS4_18smem_ptr_flag_bitsILi8EEENSV_INS5_IJNSA_ILi8EEESE_EEENS5_IJSE_SB_EEEEEEEvNS4_8identityES12_S1C_vS1D_EENS_8epilogue10collective18CollectiveEpilogueINS1F_23Sm100TmaWarpSpecializedILi2ELi2ELi32ELb0ELb0EEEJSG_NS5_IJNSV_ISE_SB_EES1K_EEESH_SI_SH_SI_NS1F_6fusion15FusionCallbacksIS1J_NS1M_17LinearCombinationISH_fSH_fLNS_15FloatRoundStyleE2EEESG_S1L_JEEENS4_5SM1004TMEM4LOAD26SM100_TMEM_LOAD_16dp32b32xES12_S1C_NS4_39AutoVectorizingCopyWithAssumedAlignmentILi128EEENS4_14SM90_TMA_STOREES1C_S1X_S1X_EEEvvEEEEvNT_6ParamsE,"",@"SHT_CUDA_INFO"
	.sectionflags	@""
	.align	4


	//----- nvinfo : EIATTR_CUDA_API_VERSION
	.align		4
        /*0000*/ 	.byte	0x04, 0x37
        /*0002*/ 	.short	(.L_31 - .L_30)
.L_30:
        /*0004*/ 	.word	0x00000082


	//----- nvinfo : EIATTR_KPARAM_INFO
	.align		4
.L_31:
        /*0008*/ 	.byte	0x04, 0x17
        /*000a*/ 	.short	(.L_33 - .L_32)
.L_32:
        /*000c*/ 	.word	0x00000000
        /*0010*/ 	.short	0x0000
        /*0012*/ 	.short	0x0000
        /*0014*/ 	.byte	0x00, 0xf0, 0x01, 0x20


	//----- nvinfo : EIATTR_AT_ENTRY_FRAGMENTS
	.align		4
.L_33:
        /*0018*/ 	.byte	0x04, 0x4f
        /*001a*/ 	.short	(.L_35 - .L_34)


	//   ....[0]....
.L_34:
        /*001c*/ 	.word	0x00000006


	//----- nvinfo : EIATTR_RESERVED_SMEM_USED
	.align		4
.L_35:
        /*0020*/ 	.byte	0x01, 0x41
	.zero		2


	//----- nvinfo : EIATTR_SPARSE_MMA_MASK
	.align		4
        /*0024*/ 	.byte	0x03, 0x50
        /*0026*/ 	.short	0x0000


	//----- nvinfo : EIATTR_TCGEN05_1CTA_USED
	.align		4
        /*0028*/ 	.byte	0x01, 0x51
	.zero		2


	//----- nvinfo : EIATTR_MAXREG_COUNT
	.align		4
        /*002c*/ 	.byte	0x03, 0x1b
        /*002e*/ 	.short	0x00ff


	//----- nvinfo : EIATTR_NUM_BARRIERS
	.align		4
        /*0030*/ 	.byte	0x02, 0x4c
        /*0032*/ 	.byte	0x07
	.zero		1


	//----- nvinfo : EIATTR_EXTERNS
	.align		4
        /*0034*/ 	.byte	0x04, 0x0f
        /*0036*/ 	.short	(.L_37 - .L_36)


	//   ....[0]....
	.align		4
.L_36:
        /*0038*/ 	.word	index@(__assertfail)


	//----- nvinfo : EIATTR_MERCURY_ISA_VERSION
	.align		4
.L_37:
        /*003c*/ 	.byte	0x03, 0x5f
        /*003e*/ 	.short	0x0101


	//----- nvinfo : EIATTR_INT_WARP_WIDE_INSTR_OFFSETS
	.align		4
        /*0040*/ 	.byte	0x04, 0x31
        /*0042*/ 	.short	(.L_39 - .L_38)


	//   ....[0]....
.L_38:
        /*0044*/ 	.word	0x00001df0


	//   ....[1]....
        /*0048*/ 	.word	0x000038e0


	//   ....[2]....
        /*004c*/ 	.word	0x00003900


	//   ....[3]....
        /*0050*/ 	.word	0x00003930


	//   ....[4]....
        /*0054*/ 	.word	0x00004260


	//   ....[5]....
        /*0058*/ 	.word	0x000042d0


	//   ....[6]....
        /*005c*/ 	.word	0x000044b0


	//   ....[7]....
        /*0060*/ 	.word	0x00004610


	//----- nvinfo : EIATTR_COOP_GROUP_MASK_REGIDS
	.align		4
.L_39:
        /*0064*/ 	.byte	0x04, 0x29
        /*0066*/ 	.short	(.L_41 - .L_40)


	//   ....[0]....
.L_40:
        /*0068*/ 	.word	0xffffffff


	//   ....[1]....
        /*006c*/ 	.word	0xffffffff


	//   ....[2]....
        /*0070*/ 	.word	0xffffffff


	//   ....[3]....
        /*0074*/ 	.word	0xffffffff


	//   ....[4]....
        /*0078*/ 	.word	0xffffffff


	//   ....[5]....
        /*007c*/ 	.word	0xffffffff


	//   ....[6]....
        /*0080*/ 	.word	0xffffffff


	//   ....[7]....
        /*0084*/ 	.word	0xffffffff


	//   ....[8]....
        /*0088*/ 	.word	0xffffffff


	//   ....[9]....
        /*008c*/ 	.word	0xffffffff


	//   ....[10]....
        /*0090*/ 	.word	0xffffffff


	//   ....[11]....
        /*0094*/ 	.word	0xffffffff


	//   ....[12]....
        /*0098*/ 	.word	0xffffffff


	//----- nvinfo : EIATTR_COOP_GROUP_INSTR_OFFSETS
	.align		4
.L_41:
        /*009c*/ 	.byte	0x04, 0x28
        /*009e*/ 	.short	(.L_43 - .L_42)


	//   ....[0]....
.L_42:
        /*00a0*/ 	.word	0x00000090


	//   ....[1]....
        /*00a4*/ 	.word	0x000004d0


	//   ....[2]....
        /*00a8*/ 	.word	0x00000680


	//   ....[3]....
        /*00ac*/ 	.word	0x000007e0


	//   ....[4]....
        /*00b0*/ 	.word	0x000008e0


	//   ....[5]....
        /*00b4*/ 	.word	0x00000a50


	//   ....[6]....
        /*00b8*/ 	.word	0x00000bf0


	//   ....[7]....
        /*00bc*/ 	.word	0x00001cd0


	//   ....[8]....
        /*00c0*/ 	.word	0x00002bd0


	//   ....[9]....
        /*00c4*/ 	.word	0x00002de0


	//   ....[10]....
        /*00c8*/ 	.word	0x00002e10


	//   ....[11]....
        /*00cc*/ 	.word	0x000037c0


	//   ....[12]....
        /*00d0*/ 	.word	0x000039f0


	//----- nvinfo : EIATTR_VRC_CTA_INIT_COUNT
	.align		4
.L_43:
        /*00d4*/ 	.byte	0x02, 0x4a
        /*00d6*/ 	.byte	0x80
	.zero		1


	//----- nvinfo : EIATTR_SYSCALL_OFFSETS
	.align		4
        /*00d8*/ 	.byte	0x04, 0x46
        /*00da*/ 	.short	(.L_45 - .L_44)


	//   ....[0]....
.L_44:
        /*00dc*/ 	.word	0x00005050


	//   ....[1]....
        /*00e0*/ 	.word	0x00005190


	//   ....[2]....
        /*00e4*/ 	.word	0x00005990


	//   ....[3]....
        /*00e8*/ 	.word	0x00006720


	//----- nvinfo : EIATTR_MBARRIER_INSTR_OFFSETS
	.align		4
.L_45:
        /*00ec*/ 	.byte	0x04, 0x39
        /*00ee*/ 	.short	(.L_47 - .L_46)


	//   ....[0]....
.L_46:
        /*00f0*/ 	.word	0x000005b0
        /*00f4*/ 	.word	0x000000ff
        /*00f8*/ 	.word	0x00000000
        /*00fc*/ 	.short	0x0100
        /*00fe*/ 	.byte	0x05
	.zero		1


	//   ....[1]....
        /*0100*/ 	.word	0x000005c0
        /*0104*/ 	.word	0x000000ff
        /*0108*/ 	.word	0x00000030
        /*010c*/ 	.short	0x0100
        /*010e*/ 	.byte	0x05
	.zero		1


	//   ....[2]....
        /*0110*/ 	.word	0x000005d0
        /*0114*/ 	.word	0x000000ff
        /*0118*/ 	.word	0x00000008
        /*011c*/ 	.short	0x0100
        /*011e*/ 	.byte	0x05
	.zero		1


	//   ....[3]....
        /*0120*/ 	.word	0x000005e0
        /*0124*/ 	.word	0x000000ff
        /*0128*/ 	.word	0x00000038
        /*012c*/ 	.short	0x0100
        /*012e*/ 	.byte	0x05
	.zero		1


	//   ....[4]....
        /*0130*/ 	.word	0x000005f0
        /*0134*/ 	.word	0x000000ff
        /*0138*/ 	.word	0x00000010
        /*013c*/ 	.short	0x0100
        /*013e*/ 	.byte	0x05
	.zero		1


	//   ....[5]....
        /*0140*/ 	.word	0x00000600
        /*0144*/ 	.word	0x000000ff
        /*0148*/ 	.word	0x00000040
        /*014c*/ 	.short	0x0100
        /*014e*/ 	.byte	0x05
	.zero		1


	//   ....[6]....
        /*0150*/ 	.word	0x00000610
        /*0154*/ 	.word	0x000000ff
        /*0158*/ 	.word	0x00000018
        /*015c*/ 	.short	0x0100
        /*015e*/ 	.byte	0x05
	.zero		1


	//   ....[7]....
        /*0160*/ 	.word	0x00000620
        /*0164*/ 	.word	0x000000ff
        /*0168*/ 	.word	0x00000048
        /*016c*/ 	.short	0x0100
        /*016e*/ 	.byte	0x05
	.zero		1


	//   ....[8]....
        /*0170*/ 	.word	0x00000630
        /*0174*/ 	.word	0x000000ff
        /*0178*/ 	.word	0x00000020
        /*017c*/ 	.short	0x0100
        /*017e*/ 	.byte	0x05
	.zero		1


	//   ....[9]....
        /*0180*/ 	.word	0x00000640
        /*0184*/ 	.word	0x000000ff
        /*0188*/ 	.word	0x00000050
        /*018c*/ 	.short	0x0100
        /*018e*/ 	.byte	0x05
	.zero		1


	//   ....[10]....
        /*0190*/ 	.word	0x00000650
        /*0194*/ 	.word	0x000000ff
        /*0198*/ 	.word	0x00000028
        /*019c*/ 	.short	0x0100
        /*019e*/ 	.byte	0x05
	.zero		1


	//   ....[11]....
        /*01a0*/ 	.word	0x00000660
        /*01a4*/ 	.word	0x000000ff
        /*01a8*/ 	.word	0x00000058
        /*01ac*/ 	.short	0x0100
        /*01ae*/ 	.byte	0x05
	.zero		1


	//   ....[12]....
        /*01b0*/ 	.word	0x00000790
        /*01b4*/ 	.word	0x000000ff
        /*01b8*/ 	.word	0x00000060
        /*01bc*/ 	.short	0x0100
        /*01be*/ 	.byte	0x07
	.zero		1


	//   ....[13]....
        /*01c0*/ 	.word	0x000007a0
        /*01c4*/ 	.word	0x000000ff
        /*01c8*/ 	.word	0x00000070
        /*01cc*/ 	.short	0x0100
        /*01ce*/ 	.byte	0x07
	.zero		1


	//   ....[14]....
        /*01d0*/ 	.word	0x000007b0
        /*01d4*/ 	.word	0x000000ff
        /*01d8*/ 	.word	0x00000068
        /*01dc*/ 	.short	0x0100
        /*01de*/ 	.byte	0x07
	.zero		1


	//   ....[15]....
        /*01e0*/ 	.word	0x000007c0
        /*01e4*/ 	.word	0x000000ff
        /*01e8*/ 	.word	0x00000078
        /*01ec*/ 	.short	0x0100
        /*01ee*/ 	.byte	0x07
	.zero		1


	//   ....[16]....
        /*01f0*/ 	.word	0x000008b0
        /*01f4*/ 	.word	0x000000ff
        /*01f8*/ 	.word	0x00000080
        /*01fc*/ 	.short	0x0100
        /*01fe*/ 	.byte	0x05
	.zero		1


	//   ....[17]....
        /*0200*/ 	.word	0x000008c0
        /*0204*/ 	.word	0x000000ff
        /*0208*/ 	.word	0x00000088
        /*020c*/ 	.short	0x0100
        /*020e*/ 	.byte	0x05
	.zero		1


	//   ....[18]....
        /*0210*/ 	.word	0x00000a00
        /*0214*/ 	.word	0x000000ff
        /*0218*/ 	.word	0x00000090
        /*021c*/ 	.short	0x0100
        /*021e*/ 	.byte	0x05
	.zero		1


	//   ....[19]....
        /*0220*/ 	.word	0x00000a10
        /*0224*/ 	.word	0x000000ff
        /*0228*/ 	.word	0x000000a0
        /*022c*/ 	.short	0x0100
        /*022e*/ 	.byte	0x05
	.zero		1


	//   ....[20]....
        /*0230*/ 	.word	0x00000a20
        /*0234*/ 	.word	0x000000ff
        /*0238*/ 	.word	0x00000098
        /*023c*/ 	.short	0x0100
        /*023e*/ 	.byte	0x05
	.zero		1


	//   ....[21]....
        /*0240*/ 	.word	0x00000a30
        /*0244*/ 	.word	0x000000ff
        /*0248*/ 	.word	0x000000a8
        /*024c*/ 	.short	0x0100
        /*024e*/ 	.byte	0x05
	.zero		1


	//   ....[22]....
        /*0250*/ 	.word	0x00000b60
        /*0254*/ 	.word	0x000000ff
        /*0258*/ 	.word	0x000000b0
        /*025c*/ 	.short	0x0100
        /*025e*/ 	.byte	0x07
	.zero		1


	//   ....[23]....
        /*0260*/ 	.word	0x00000b70
        /*0264*/ 	.word	0x000000ff
        /*0268*/ 	.word	0x000000d0
        /*026c*/ 	.short	0x0100
        /*026e*/ 	.byte	0x07
	.zero		1


	//   ....[24]....
        /*0270*/ 	.word	0x00000b80
        /*0274*/ 	.word	0x000000ff
        /*0278*/ 	.word	0x000000b8
        /*027c*/ 	.short	0x0100
        /*027e*/ 	.byte	0x07
	.zero		1


	//   ....[25]....
        /*0280*/ 	.word	0x00000b90
        /*0284*/ 	.word	0x000000ff
        /*0288*/ 	.word	0x000000d8
        /*028c*/ 	.short	0x0100
        /*028e*/ 	.byte	0x07
	.zero		1


	//   ....[26]....
        /*0290*/ 	.word	0x00000ba0
        /*0294*/ 	.word	0x000000ff
        /*0298*/ 	.word	0x000000c0
        /*029c*/ 	.short	0x0100
        /*029e*/ 	.byte	0x07
	.zero		1


	//   ....[27]....
        /*02a0*/ 	.word	0x00000bb0
        /*02a4*/ 	.word	0x000000ff
        /*02a8*/ 	.word	0x000000e0
        /*02ac*/ 	.short	0x0100
        /*02ae*/ 	.byte	0x07
	.zero		1


	//   ....[28]....
        /*02b0*/ 	.word	0x00000bc0
        /*02b4*/ 	.word	0x000000ff
        /*02b8*/ 	.word	0x000000c8
        /*02bc*/ 	.short	0x0100
        /*02be*/ 	.byte	0x07
	.zero		1


	//   ....[29]....
        /*02c0*/ 	.word	0x00000bd0
        /*02c4*/ 	.word	0x000000ff
        /*02c8*/ 	.word	0x000000e8
        /*02cc*/ 	.short	0x0100
        /*02ce*/ 	.byte	0x07
	.zero		1


	//   ....[30]....
        /*02d0*/ 	.word	0x00000cc0
        /*02d4*/ 	.word	0x000000ff
        /*02d8*/ 	.word	0x000000f0
        /*02dc*/ 	.short	0x0100
        /*02de*/ 	.byte	0x05
	.zero		1


	//   ....[31]....
        /*02e0*/ 	.word	0x00000cd0
        /*02e4*/ 	.word	0x000000ff
        /*02e8*/ 	.word	0x00000100
        /*02ec*/ 	.short	0x0100
        /*02ee*/ 	.byte	0x05
	.zero		1


	//   ....[32]....
        /*02f0*/ 	.word	0x00000ce0
        /*02f4*/ 	.word	0x000000ff
        /*02f8*/ 	.word	0x000000f8
        /*02fc*/ 	.short	0x0100
        /*02fe*/ 	.byte	0x05
	.zero		1


	//   ....[33]....
        /*0300*/ 	.word	0x00000cf0
        /*0304*/ 	.word	0x000000ff
        /*0308*/ 	.word	0x00000108
        /*030c*/ 	.short	0x0100
        /*030e*/ 	.byte	0x05
	.zero		1


	//   ....[34]....
        /*0310*/ 	.word	0x000015d0
        /*0314*/ 	.word	0x00000003
        /*0318*/ 	.word	0x00000100
        /*031c*/ 	.short	0x010a
        /*031e*/ 	.byte	0xff
	.zero		1


	//   ....[35]....
        /*0320*/ 	.word	0x00001600
        /*0324*/ 	.word	0x00000003
        /*0328*/ 	.word	0x000000f0
        /*032c*/ 	.short	0x0101
        /*032e*/ 	.byte	0xff
	.zero		1


	//   ....[36]....
        /*0330*/ 	.word	0x000016d0
        /*0334*/ 	.word	0x000000ff
        /*0338*/ 	.word	0x00000030
        /*033c*/ 	.short	0x010a
        /*033e*/ 	.byte	0x08
	.zero		1


	//   ....[37]....
        /*0340*/ 	.word	0x00001770
        /*0344*/ 	.word	0x000000ff
        /*0348*/ 	.word	0x00000030
        /*034c*/ 	.short	0x010a
        /*034e*/ 	.byte	0x21
	.zero		1


	//   ....[38]....
        /*0350*/ 	.word	0x000018c0
        /*0354*/ 	.word	0x000000ff
        /*0358*/ 	.word	0x00000030
        /*035c*/ 	.short	0x010a
        /*035e*/ 	.byte	0x08
	.zero		1


	//   ....[39]....
        /*0360*/ 	.word	0x000019d0
        /*0364*/ 	.word	0x000000ff
        /*0368*/ 	.word	0x00000088
        /*036c*/ 	.short	0x0101
        /*036e*/ 	.byte	0x04
	.zero		1


	//   ....[40]....
        /*0370*/ 	.word	0x000019f0
        /*0374*/ 	.word	0x000000ff
        /*0378*/ 	.word	0x00000030
        /*037c*/ 	.short	0x010a
        /*037e*/ 	.byte	0x08
	.zero		1


	//   ....[41]....
        /*0380*/ 	.word	0x00001a70
        /*0384*/ 	.word	0x000000ff
        /*0388*/ 	.word	0x00000030
        /*038c*/ 	.short	0x010a
        /*038e*/ 	.byte	0x11
	.zero		1


	//   ....[42]....
        /*0390*/ 	.word	0x00001bc0
        /*0394*/ 	.word	0x000000ff
        /*0398*/ 	.word	0x00000030
        /*039c*/ 	.short	0x010a
        /*039e*/ 	.byte	0x08
	.zero		1


	//   ....[43]....
        /*03a0*/ 	.word	0x00001d00
        /*03a4*/ 	.word	0x00000002
        /*03a8*/ 	.word	0x00000090
        /*03ac*/ 	.short	0x010a
        /*03ae*/ 	.byte	0xff
	.zero		1


	//   ....[44]....
        /*03b0*/ 	.word	0x00001dc0
        /*03b4*/ 	.word	0x00000002
        /*03b8*/ 	.word	0x00000000
        /*03bc*/ 	.short	0x0101
        /*03be*/ 	.byte	0xff
	.zero		1


	//   ....[45]....
        /*03c0*/ 	.word	0x00002320
        /*03c4*/ 	.word	0x000000ff
        /*03c8*/ 	.word	0x00000000
        /*03cc*/ 	.short	0x010a
        /*03ce*/ 	.byte	0x05
	.zero		1


	//   ....[46]....
        /*03d0*/ 	.word	0x000023b0
        /*03d4*/ 	.word	0x000000ff
        /*03d8*/ 	.word	0x00000000
        /*03dc*/ 	.short	0x010a
        /*03de*/ 	.byte	0x05
	.zero		1


	//   ....[47]....
        /*03e0*/ 	.word	0x00002440
        /*03e4*/ 	.word	0x000000ff
        /*03e8*/ 	.word	0x00000000
        /*03ec*/ 	.short	0x010a
        /*03ee*/ 	.byte	0x05
	.zero		1


	//   ....[48]....
        /*03f0*/ 	.word	0x000024d0
        /*03f4*/ 	.word	0x000000ff
        /*03f8*/ 	.word	0x00000000
        /*03fc*/ 	.short	0x010a
        /*03fe*/ 	.byte	0x05
	.zero		1


	//   ....[49]....
        /*0400*/ 	.word	0x00002560
        /*0404*/ 	.word	0x000000ff
        /*0408*/ 	.word	0x00000000
        /*040c*/ 	.short	0x010a
        /*040e*/ 	.byte	0x05
	.zero		1


	//   ....[50]....
        /*0410*/ 	.word	0x00002600
        /*0414*/ 	.word	0x00000000
        /*0418*/ 	.word	0x00000000
        /*041c*/ 	.short	0x010a
        /*041e*/ 	.byte	0xff
	.zero		1


	//   ....[51]....
        /*0420*/ 	.word	0x00002720
        /*0424*/ 	.word	0x00000000
        /*0428*/ 	.word	0x000000f0
        /*042c*/ 	.short	0x010a
        /*042e*/ 	.byte	0xff
	.zero		1


	//   ....[52]....
        /*0430*/ 	.word	0x00002780
        /*0434*/ 	.word	0x00000004
        /*0438*/ 	.word	0x00000000
        /*043c*/ 	.short	0x0101
        /*043e*/ 	.byte	0xff
	.zero		1


	//   ....[53]....
        /*0440*/ 	.word	0x000027a0
        /*0444*/ 	.word	0x000000ff
        /*0448*/ 	.word	0x000000a0
        /*044c*/ 	.short	0x010a
        /*044e*/ 	.byte	0x05
	.zero		1


	//   ....[54]....
        /*0450*/ 	.word	0x000028c0
        /*0454*/ 	.word	0x00000000
        /*0458*/ 	.word	0x00000090
        /*045c*/ 	.short	0x010a
        /*045e*/ 	.byte	0xff
	.zero		1


	//   ....[55]....
        /*0460*/ 	.word	0x000029d0
        /*0464*/ 	.word	0x00000000
        /*0468*/ 	.word	0x00000000
        /*046c*/ 	.short	0x0101
        /*046e*/ 	.byte	0xff
	.zero		1


	//   ....[56]....
        /*0470*/ 	.word	0x00002a60
        /*0474*/ 	.word	0x000000ff
        /*0478*/ 	.word	0x000000a0
        /*047c*/ 	.short	0x0106
        /*047e*/ 	.byte	0x05
	.zero		1


	//   ....[57]....
        /*0480*/ 	.word	0x00002a80
        /*0484*/ 	.word	0x000000ff
        /*0488*/ 	.word	0x000000a0
        /*048c*/ 	.short	0x010a
        /*048e*/ 	.byte	0x05
	.zero		1


	//   ....[58]....
        /*0490*/ 	.word	0x00002b10
        /*0494*/ 	.word	0x000000ff
        /*0498*/ 	.word	0x000000a0
        /*049c*/ 	.short	0x0106
        /*049e*/ 	.byte	0x04
	.zero		1


	//   ....[59]....
        /*04a0*/ 	.word	0x00002b50
        /*04a4*/ 	.word	0x00000000
        /*04a8*/ 	.word	0x000000a0
        /*04ac*/ 	.short	0x010a
        /*04ae*/ 	.byte	0xff
	.zero		1


	//   ....[60]....
        /*04b0*/ 	.word	0x00003050
        /*04b4*/ 	.word	0x00000000
        /*04b8*/ 	.word	0x00000090
        /*04bc*/ 	.short	0x010a
        /*04be*/ 	.byte	0xff
	.zero		1


	//   ....[61]....
        /*04c0*/ 	.word	0x00003150
        /*04c4*/ 	.word	0x00000003
        /*04c8*/ 	.word	0x00000000
        /*04cc*/ 	.short	0x0101
        /*04ce*/ 	.byte	0xff
	.zero		1


	//   ....[62]....
        /*04d0*/ 	.word	0x00003160
        /*04d4*/ 	.word	0x000000ff
        /*04d8*/ 	.word	0x00000000
        /*04dc*/ 	.short	0x010a
        /*04de*/ 	.byte	0x04
	.zero		1


	//   ....[63]....
        /*04e0*/ 	.word	0x000031e0
        /*04e4*/ 	.word	0x000000ff
        /*04e8*/ 	.word	0x000000d0
        /*04ec*/ 	.short	0x010a
        /*04ee*/ 	.byte	0x08
	.zero		1


	//   ....[64]....
        /*04f0*/ 	.word	0x000032c0
        /*04f4*/ 	.word	0x000000ff
        /*04f8*/ 	.word	0x00000000
        /*04fc*/ 	.short	0x010a
        /*04fe*/ 	.byte	0x07
	.zero		1


	//   ....[65]....
        /*0500*/ 	.word	0x00003400
        /*0504*/ 	.word	0x000000ff
        /*0508*/ 	.word	0x00000000
        /*050c*/ 	.short	0x010a
        /*050e*/ 	.byte	0x04
	.zero		1


	//   ....[66]....
        /*0510*/ 	.word	0x000035f0
        /*0514*/ 	.word	0x000000ff
        /*0518*/ 	.word	0x00000000
        /*051c*/ 	.short	0x010a
        /*051e*/ 	.byte	0x05
	.zero		1


	//   ....[67]....
        /*0520*/ 	.word	0x00003680
        /*0524*/ 	.word	0x000000ff
        /*0528*/ 	.word	0x00000000
        /*052c*/ 	.short	0x010a
        /*052e*/ 	.byte	0x05
	.zero		1


	//   ....[68]....
        /*0530*/ 	.word	0x00003710
        /*0534*/ 	.word	0x000000ff
        /*0538*/ 	.word	0x00000000
        /*053c*/ 	.short	0x010a
        /*053e*/ 	.byte	0x05
	.zero		1


	//   ....[69]....
        /*0540*/ 	.word	0x000037a0
        /*0544*/ 	.word	0x000000ff
        /*0548*/ 	.word	0x00000000
        /*054c*/ 	.short	0x010a
        /*054e*/ 	.byte	0x07
	.zero		1


	//   ....[70]....
        /*0550*/ 	.word	0x00003c00
        /*0554*/ 	.word	0x00000000
        /*0558*/ 	.word	0x00000090
        /*055c*/ 	.short	0x010a
        /*055e*/ 	.byte	0xff
	.zero		1


	//   ....[71]....
        /*0560*/ 	.word	0x00003cc0
        /*0564*/ 	.word	0x00000000
        /*0568*/ 	.word	0x00000000
        /*056c*/ 	.short	0x0101
        /*056e*/ 	.byte	0xff
	.zero		1


	//   ....[72]....
        /*0570*/ 	.word	0x00003fe0
        /*0574*/ 	.word	0x000000ff
        /*0578*/ 	.word	0x00000088
        /*057c*/ 	.short	0x010a
        /*057e*/ 	.byte	0x07
	.zero		1


	//   ....[73]....
        /*0580*/ 	.word	0x000041d0
        /*0584*/ 	.word	0x000000ff
        /*0588*/ 	.word	0x00000070
        /*058c*/ 	.short	0x010a
        /*058e*/ 	.byte	0x07
	.zero		1


	//   ....[74]....
        /*0590*/ 	.word	0x000043a0
        /*0594*/ 	.word	0x000000ff
        /*0598*/ 	.word	0x00000060
        /*059c*/ 	.short	0x010b
        /*059e*/ 	.byte	0x07
	.zero		1


	//   ....[75]....
        /*05a0*/ 	.word	0x00004410
        /*05a4*/ 	.word	0x000000ff
        /*05a8*/ 	.word	0x00000000
        /*05ac*/ 	.short	0x0101
        /*05ae*/ 	.byte	0x08
	.zero		1


	//   ....[76]....
        /*05b0*/ 	.word	0x00004440
        /*05b4*/ 	.word	0x000000ff
        /*05b8*/ 	.word	0x00000078
        /*05bc*/ 	.short	0x010a
        /*05be*/ 	.byte	0x07
	.zero		1


	//   ....[77]....
        /*05c0*/ 	.word	0x00004650
        /*05c4*/ 	.word	0x000000ff
        /*05c8*/ 	.word	0x00000068
        /*05cc*/ 	.short	0x010b
        /*05ce*/ 	.byte	0x07
	.zero		1


	//   ....[78]....
        /*05d0*/ 	.word	0x00004670
        /*05d4*/ 	.word	0x000000ff
        /*05d8*/ 	.word	0x00000000
        /*05dc*/ 	.short	0x0101
        /*05de*/ 	.byte	0x0d
	.zero		1


	//   ....[79]....
        /*05e0*/ 	.word	0x000046a0
        /*05e4*/ 	.word	0x000000ff
        /*05e8*/ 	.word	0x00000070
        /*05ec*/ 	.short	0x010a
        /*05ee*/ 	.byte	0x07
	.zero		1


	//   ....[80]....
        /*05f0*/ 	.word	0x000046e0
        /*05f4*/ 	.word	0x00000000
        /*05f8*/ 	.word	0x00000078
        /*05fc*/ 	.short	0x010a
        /*05fe*/ 	.byte	0xff
	.zero		1


	//   ....[81]....
        /*0600*/ 	.word	0x00004a20
        /*0604*/ 	.word	0x00000000
        /*0608*/ 	.word	0x00000090
        /*060c*/ 	.short	0x010a
        /*060e*/ 	.byte	0xff
	.zero		1


	//   ....[82]....
        /*0610*/ 	.word	0x00004b30
        /*0614*/ 	.word	0x00000000
        /*0618*/ 	.word	0x00000000
        /*061c*/ 	.short	0x0101
        /*061e*/ 	.byte	0xff
	.zero		1


	//   ....[83]....
        /*0620*/ 	.word	0x00005580
        /*0624*/ 	.word	0x00000000
        /*0628*/ 	.word	0x00000060
        /*062c*/ 	.short	0x010a
        /*062e*/ 	.byte	0xff
	.zero		1


	//   ....[84]....
        /*0630*/ 	.word	0x000055f0
        /*0634*/ 	.word	0x00000071
        /*0638*/ 	.word	0x000000b0
        /*063c*/ 	.short	0x010a
        /*063e*/ 	.byte	0xff
	.zero		1


	//   ....[85]....
        /*0640*/ 	.word	0x000056d0
        /*0644*/ 	.word	0x00000000
        /*0648*/ 	.word	0x00000060
        /*064c*/ 	.short	0x010a
        /*064e*/ 	.byte	0xff
	.zero		1


	//   ....[86]....
        /*0650*/ 	.word	0x00005810
        /*0654*/ 	.word	0x00000000
        /*0658*/ 	.word	0x00000000
        /*065c*/ 	.short	0x0101
        /*065e*/ 	.byte	0xff
	.zero		1


	//   ....[87]....
        /*0660*/ 	.word	0x00005870
        /*0664*/ 	.word	0x00000071
        /*0668*/ 	.word	0x000000b0
        /*066c*/ 	.short	0x010a
        /*066e*/ 	.byte	0xff
	.zero		1


	//   ....[88]....
        /*0670*/ 	.word	0x000063c0
        /*0674*/ 	.word	0x00000020
        /*0678*/ 	.word	0x00000060
        /*067c*/ 	.short	0x010a
        /*067e*/ 	.byte	0xff
	.zero		1


	//   ....[89]....
        /*0680*/ 	.word	0x00006480
        /*0684*/ 	.word	0x00000020
        /*0688*/ 	.word	0x00000060
        /*068c*/ 	.short	0x010a
        /*068e*/ 	.byte	0xff
	.zero		1


	//   ....[90]....
        /*0690*/ 	.word	0x000065a0
        /*0694*/ 	.word	0x00000003
        /*0698*/ 	.word	0x00000000
        /*069c*/ 	.short	0x0101
        /*069e*/ 	.byte	0xff
	.zero		1


	//   ....[91]....
        /*06a0*/ 	.word	0x000069e0
        /*06a4*/ 	.word	0x000000ff
        /*06a8*/ 	.word	0x00000000
        /*06ac*/ 	.short	0x0101
        /*06ae*/ 	.byte	0x05
	.zero		1


	//   ....[92]....
        /*06b0*/ 	.word	0x00007220
        /*06b4*/ 	.word	0x00000003
        /*06b8*/ 	.word	0x00000100
        /*06bc*/ 	.short	0x010a
        /*06be*/ 	.byte	0xff
	.zero		1


	//   ....[93]....
        /*06c0*/ 	.word	0x00007280
        /*06c4*/ 	.word	0x00000002
        /*06c8*/ 	.word	0x00000030
        /*06cc*/ 	.short	0x010a
        /*06ce*/ 	.byte	0xff
	.zero		1


	//   ....[94]....
        /*06d0*/ 	.word	0x000072e0
        /*06d4*/ 	.word	0x00000002
        /*06d8*/ 	.word	0x00000030
        /*06dc*/ 	.short	0x010a
        /*06de*/ 	.byte	0xff
	.zero		1


	//   ....[95]....
        /*06e0*/ 	.word	0x00007330
        /*06e4*/ 	.word	0x00000002
        /*06e8*/ 	.word	0x00000090
        /*06ec*/ 	.short	0x010a
        /*06ee*/ 	.byte	0xff
	.zero		1


	//   ....[96]....
        /*06f0*/ 	.word	0x00007390
        /*06f4*/ 	.word	0x00000000
        /*06f8*/ 	.word	0x00000000
        /*06fc*/ 	.short	0x010a
        /*06fe*/ 	.byte	0xff
	.zero		1


	//   ....[97]....
        /*0700*/ 	.word	0x000073f0
        /*0704*/ 	.word	0x00000000
        /*0708*/ 	.word	0x00000000
        /*070c*/ 	.short	0x010a
        /*070e*/ 	.byte	0xff
	.zero		1


	//   ....[98]....
        /*0710*/ 	.word	0x00007450
        /*0714*/ 	.word	0x00000000
        /*0718*/ 	.word	0x00000000
        /*071c*/ 	.short	0x010a
        /*071e*/ 	.byte	0xff
	.zero		1


	//   ....[99]....
        /*0720*/ 	.word	0x000074b0
        /*0724*/ 	.word	0x00000000
        /*0728*/ 	.word	0x00000000
        /*072c*/ 	.short	0x010a
        /*072e*/ 	.byte	0xff
	.zero		1


	//   ....[100]....
        /*0730*/ 	.word	0x00007510
        /*0734*/ 	.word	0x00000000
        /*0738*/ 	.word	0x00000000
        /*073c*/ 	.short	0x010a
        /*073e*/ 	.byte	0xff
	.zero		1


	//   ....[101]....
        /*0740*/ 	.word	0x00007560
        /*0744*/ 	.word	0x00000000
        /*0748*/ 	.word	0x000000f0
        /*074c*/ 	.short	0x010a
        /*074e*/ 	.byte	0xff
	.zero		1


	//   ....[102]....
        /*0750*/ 	.word	0x000075c0
        /*0754*/ 	.word	0x00000000
        /*0758*/ 	.word	0x000000a0
        /*075c*/ 	.short	0x010a
        /*075e*/ 	.byte	0xff
	.zero		1


	//   ....[103]....
        /*0760*/ 	.word	0x00007610
        /*0764*/ 	.word	0x00000000
        /*0768*/ 	.word	0x00000090
        /*076c*/ 	.short	0x010a
        /*076e*/ 	.byte	0xff
	.zero		1


	//   ....[104]....
        /*0770*/ 	.word	0x00007670
        /*0774*/ 	.word	0x00000000
        /*0778*/ 	.word	0x000000a0
        /*077c*/ 	.short	0x010a
        /*077e*/ 	.byte	0xff
	.zero		1


	//   ....[105]....
        /*0780*/ 	.word	0x000076c0
        /*0784*/ 	.word	0x00000000
        /*0788*/ 	.word	0x00000090
        /*078c*/ 	.short	0x010a
        /*078e*/ 	.byte	0xff
	.zero		1


	//   ....[106]....
        /*0790*/ 	.word	0x00007720
        /*0794*/ 	.word	0x00000003
        /*0798*/ 	.word	0x000000d0
        /*079c*/ 	.short	0x010a
        /*079e*/ 	.byte	0xff
	.zero		1


	//   ....[107]....
        /*07a0*/ 	.word	0x00007780
        /*07a4*/ 	.word	0x00000000
        /*07a8*/ 	.word	0x00000000
        /*07ac*/ 	.short	0x010a
        /*07ae*/ 	.byte	0xff
	.zero		1


	//   ....[108]....
        /*07b0*/ 	.word	0x000077e0
        /*07b4*/ 	.word	0x00000000
        /*07b8*/ 	.word	0x00000000
        /*07bc*/ 	.short	0x010a
        /*07be*/ 	.byte	0xff
	.zero		1


	//   ....[109]....
        /*07c0*/ 	.word	0x00007840
        /*07c4*/ 	.word	0x00000000
        /*07c8*/ 	.word	0x00000000
        /*07cc*/ 	.short	0x010a
        /*07ce*/ 	.byte	0xff
	.zero		1


	//   ....[110]....
        /*07d0*/ 	.word	0x000078a0
        /*07d4*/ 	.word	0x00000000
        /*07d8*/ 	.word	0x00000000
        /*07dc*/ 	.short	0x010a
        /*07de*/ 	.byte	0xff
	.zero		1


	//   ....[111]....
        /*07e0*/ 	.word	0x00007900
        /*07e4*/ 	.word	0x00000000
        /*07e8*/ 	.word	0x00000000
        /*07ec*/ 	.short	0x010a
        /*07ee*/ 	.byte	0xff
	.zero		1


	//   ....[112]....
        /*07f0*/ 	.word	0x00007950
        /*07f4*/ 	.word	0x00000000
        /*07f8*/ 	.word	0x00000090
        /*07fc*/ 	.short	0x010a
        /*07fe*/ 	.byte	0xff
	.zero		1


	//   ....[113]....
        /*0800*/ 	.word	0x000079b0
        /*0804*/ 	.word	0x00000000
        /*0808*/ 	.word	0x00000088
        /*080c*/ 	.short	0x010a
        /*080e*/ 	.byte	0xff
	.zero		1


	//   ....[114]....
        /*0810*/ 	.word	0x00007a10
        /*0814*/ 	.word	0x00000003
        /*0818*/ 	.word	0x00000070
        /*081c*/ 	.short	0x010a
        /*081e*/ 	.byte	0xff
	.zero		1


	//   ....[115]....
        /*0820*/ 	.word	0x00007a70
        /*0824*/ 	.word	0x00000003
        /*0828*/ 	.word	0x00000078
        /*082c*/ 	.short	0x010a
        /*082e*/ 	.byte	0xff
	.zero		1


	//   ....[116]....
        /*0830*/ 	.word	0x00007ad0
        /*0834*/ 	.word	0x00000000
        /*0838*/ 	.word	0x00000070
        /*083c*/ 	.short	0x010a
        /*083e*/ 	.byte	0xff
	.zero		1


	//   ....[117]....
        /*0840*/ 	.word	0x00007b20
        /*0844*/ 	.word	0x00000000
        /*0848*/ 	.word	0x00000090
        /*084c*/ 	.short	0x010a
        /*084e*/ 	.byte	0xff
	.zero		1


	//   ....[118]....
        /*0850*/ 	.word	0x00007b70
        /*0854*/ 	.word	0x00000000
        /*0858*/ 	.word	0x00000060
        /*085c*/ 	.short	0x010a
        /*085e*/ 	.byte	0xff
	.zero		1


	//   ....[119]....
        /*0860*/ 	.word	0x00007bc0
        /*0864*/ 	.word	0x00000071
        /*0868*/ 	.word	0x000000b0
        /*086c*/ 	.short	0x010a
        /*086e*/ 	.byte	0xff
	.zero		1


	//   ....[120]....
        /*0870*/ 	.word	0x00007c10
        /*0874*/ 	.word	0x00000020
        /*0878*/ 	.word	0x00000060
        /*087c*/ 	.short	0x010a
        /*087e*/ 	.byte	0xff
	.zero		1


	//----- nvinfo : EIATTR_NUM_MBARRIERS
	.align		4
.L_47:
        /*0880*/ 	.byte	0x03, 0x38
        /*0882*/ 	.short	0x0022


	//----- nvinfo : EIATTR_EXIT_INSTR_OFFSETS
	.align		4
        /*0884*/ 	.byte	0x04, 0x1c
        /*0886*/ 	.short	(.L_49 - .L_48)


	//   ....[0]....
.L_48:
        /*0888*/ 	.word	0x00002630


	//   ....[1]....
        /*088c*/ 	.word	0x00002b20


	//   ....[2]....
        /*0890*/ 	.word	0x00002b80


	//   ....[3]....
        /*0894*/ 	.word	0x00003a00


	//   ....[4]....
        /*0898*/ 	.word	0x00004710


	//   ....[5]....
        /*089c*/ 	.word	0x00004750


	//   ....[6]....
        /*08a0*/ 	.word	0x00007210


	//----- nvinfo : EIATTR_MAX_THREADS
	.align		4
.L_49:
        /*08a4*/ 	.byte	0x04, 0x05
        /*08a6*/ 	.short	(.L_51 - .L_50)
.L_50:
        /*08a8*/ 	.word	0x00000100
        /*08ac*/ 	.word	0x00000001
        /*08b0*/ 	.word	0x00000001


	//----- nvinfo : EIATTR_CRS_STACK_SIZE
	.align		4
.L_51:
        /*08b4*/ 	.byte	0x04, 0x1e
        /*08b6*/ 	.short	(.L_53 - .L_52)
.L_52:
        /*08b8*/ 	.word	0x00000000


	//----- nvinfo : EIATTR_CBANK_PARAM_SIZE
	.align		4
.L_53:
        /*08bc*/ 	.byte	0x03, 0x19
        /*08be*/ 	.short	0x0800


	//----- nvinfo : EIATTR_PARAM_CBANK
	.align		4
        /*08c0*/ 	.byte	0x04, 0x0a
        /*08c2*/ 	.short	(.L_55 - .L_54)
	.align		4
.L_54:
        /*08c4*/ 	.word	index@(.nv.constant0._ZN7cutlass13device_kernelINS_4gemm6kernel13GemmUniversalIN4cute5tupleIJiiiiEEENS1_10collective13CollectiveMmaINS1_35MainloopSm100TmaUmmaWarpSpecializedILi6ELi2ELi4ENS5_IJNS4_1CILi1EEESB_SB_EEEEENS5_IJNSA_ILi64EEENSA_ILi128EEESE_EEENS_12float_e5m2_tENS5_IJlSB_lEEESH_SI_NS4_8TiledMMAINS4_8MMA_AtomIJNS4_10MMA_TraitsINS4_19SM100_MMA_F8F6F4_SSEJSH_SH_fSE_SF_NS4_17integral_constantINS4_4UMMA5MajorELSP_0EEESQ_NSN_INSO_7ScaleInELSR_0EEESS_EEEEEENS4_6LayoutISC_NS5_IJNSA_ILi0EEESW_SW_EEEEENS5_IJNS4_10UnderscoreESZ_SZ_EEEEENS4_13SM90_TMA_LOADENS4_14ComposedLayoutINS4_7SwizzleILi2ELi4ELi3EEENS4_18smem_ptr_flag_bitsILi8EEENSV_INS5_IJNSA_ILi8EEESE_EEENS5_IJSE_SB_EEEEEEEvNS4_8identityES12_S1C_vS1D_EENS_8epilogue10collective18CollectiveEpilogueINS1F_23Sm100TmaWarpSpecializedILi2ELi2ELi32ELb0ELb0EEEJSG_NS5_IJNSV_ISE_SB_EES1K_EEESH_SI_SH_SI_NS1F_6fusion15FusionCallbacksIS1J_NS1M_17LinearCombinationISH_fSH_fLNS_15FloatRoundStyleE2EEESG_S1L_JEEENS4_5SM1004TMEM4LOAD26SM100_TMEM_LOAD_16dp32b32xES12_S1C_NS4_39AutoVectorizingCopyWithAssumedAlignmentILi128EEENS4_14SM90_TMA_STOREES1C_S1X_S1X_EEEvvEEEEvNT_6ParamsE)
        /*08c8*/ 	.short	0x0380
        /*08ca*/ 	.short	0x0800


	//----- nvinfo : EIATTR_SW_WAR
	.align		4
.L_55:
        /*08cc*/ 	.byte	0x04, 0x36
        /*08ce*/ 	.short	(.L_57 - .L_56)
.L_56:
        /*08d0*/ 	.word	0x00000008
.L_57:


//--------------------- .nv.callgraph             --------------------------
	.section	.nv.callgraph,"",@"SHT_CUDA_CALLGRAPH"
	.align	4
	.sectionentsize	8
	.align		4
        /*0000*/ 	.word	0x00000000
	.align		4
        /*0004*/ 	.word	0xffffffff
	.align		4
        /*0008*/ 	.word	index@(_ZN7cutlass13device_kernelINS_4gemm6kernel13GemmUniversalIN4cute5tupleIJiiiiEEENS1_10collective13CollectiveMmaINS1_35MainloopSm100TmaUmmaWarpSpecializedILi6ELi2ELi4ENS5_IJNS4_1CILi1EEESB_SB_EEEEENS5_IJNSA_ILi64EEENSA_ILi128EEESE_EEENS_12float_e5m2_tENS5_IJlSB_lEEESH_SI_NS4_8TiledMMAINS4_8MMA_AtomIJNS4_10MMA_TraitsINS4_19SM100_MMA_F8F6F4_SSEJSH_SH_fSE_SF_NS4_17integral_constantINS4_4UMMA5MajorELSP_0EEESQ_NSN_INSO_7ScaleInELSR_0EEESS_EEEEEENS4_6LayoutISC_NS5_IJNSA_ILi0EEESW_SW_EEEEENS5_IJNS4_10UnderscoreESZ_SZ_EEEEENS4_13SM90_TMA_LOADENS4_14ComposedLayoutINS4_7SwizzleILi2ELi4ELi3EEENS4_18smem_ptr_flag_bitsILi8EEENSV_INS5_IJNSA_ILi8EEESE_EEENS5_IJSE_SB_EEEEEEEvNS4_8identityES12_S1C_vS1D_EENS_8epilogue10collective18CollectiveEpilogueINS1F_23Sm100TmaWarpSpecializedILi2ELi2ELi32ELb0ELb0EEEJSG_NS5_IJNSV_ISE_SB_EES1K_EEESH_SI_SH_SI_NS1F_6fusion15FusionCallbacksIS1J_NS1M_17LinearCombinationISH_fSH_fLNS_15FloatRoundStyleE2EEESG_S1L_JEEENS4_5SM1004TMEM4LOAD26SM100_TMEM_LOAD_16dp32b32xES12_S1C_NS4_39AutoVectorizingCopyWithAssumedAlignmentILi128EEENS4_14SM90_TMA_STOREES1C_S1X_S1X_EEEvvEEEEvNT_6ParamsE)
	.align		4
        /*000c*/ 	.word	index@(__assertfail)
	.align		4
        /*0010*/ 	.word	0x00000000
	.align		4
        /*0014*/ 	.word	0xfffffffe
	.align		4
        /*0018*/ 	.word	0x00000000
	.align		4
        /*001c*/ 	.word	0xfffffffd
	.align		4
        /*0020*/ 	.word	0x00000000
	.align		4
        /*0024*/ 	.word	0xfffffffc


//--------------------- .nv.constant4             --------------------------
	.section	.nv.constant4,"a",@progbits
	.align	8
	.align		8
.nv.constant4:
        /*0000*/ 	.dword	__assertfail
	.align		8
        /*0008*/ 	.dword	__unnamed_1
	.align		8
        /*0010*/ 	.dword	__unnamed_2
	.align		8
        /*0018*/ 	.dword	_ZN40_INTERNAL_219f9da1_4_k_cu_1e8b3c58_270714cuda3std3__45__cpo5beginE
	.align		8
        /*0020*/ 	.dword	_ZN40_INTERNAL_219f9da1_4_k_cu_1e8b3c58_270714cuda3std3__45__cpo3endE
	.align		8
        /*0028*/ 	.dword	_ZN40_INTERNAL_219f9da1_4_k_cu_1e8b3c58_270714cuda3std3__45__cpo6cbeginE
	.align		8
        /*0030*/ 	.dword	_ZN40_INTERNAL_219f9da1_4_k_cu_1e8b3c58_270714cuda3std3__45__cpo4cendE
	.align		8
        /*0038*/ 	.dword	_ZN40_INTERNAL_219f9da1_4_k_cu_1e8b3c58_270714cuda3std3__442_GLOBAL__N__219f9da1_4_k_cu_1e8b3c58_270716ignoreE
	.align		8
        /*0040*/ 	.dword	_ZN40_INTERNAL_219f9da1_4_k_cu_1e8b3c58_270714cuda3std3__419piecewise_constructE
	.align		8
        /*0048*/ 	.dword	_ZN40_INTERNAL_219f9da1_4_k_cu_1e8b3c58_270714cuda3std3__48in_placeE
	.align		8
        /*0050*/ 	.dword	_ZN40_INTERNAL_219f9da1_4_k_cu_1e8b3c58_270714cuda3std6ranges3__45__cpo4swapE
	.align		8
        /*0058*/ 	.dword	_ZN40_INTERNAL_219f9da1_4_k_cu_1e8b3c58_270714cuda3std6ranges3__45__cpo9iter_moveE
	.align		8
        /*0060*/ 	.dword	_ZN40_INTERNAL_219f9da1_4_k_cu_1e8b3c58_270714cute7productE
	.align		8
        /*0068*/ 	.dword	_ZN40_INTERNAL_219f9da1_4_k_cu_1e8b3c58_270714cute1_E
	.align		8
        /*0070*/ 	.dword	$str$25
	.align		8
        /*0078*/ 	.dword	$str$26
	.align		8
        /*0080*/ 	.dword	$str$27
	.align		8
        /*0088*/ 	.dword	$str$28


//--------------------- .text._ZN7cutlass13device_kernelINS_4gemm6kernel13GemmUniversalIN4cute5tupleIJiiiiEEENS1_10collective13CollectiveMmaINS1_35MainloopSm100TmaUmmaWarpSpecializedILi6ELi2ELi4ENS5_IJNS4_1CILi1EEESB_SB_EEEEENS5_IJNSA_ILi64EEENSA_ILi128EEESE_EEENS_12float_e5m2_tENS5_IJlSB_lEEESH_SI_NS4_8TiledMMAINS4_8MMA_AtomIJNS4_10MMA_TraitsINS4_19SM100_MMA_F8F6F4_SSEJSH_SH_fSE_SF_NS4_17integral_constantINS4_4UMMA5MajorELSP_0EEESQ_NSN_INSO_7ScaleInELSR_0EEESS_EEEEEENS4_6LayoutISC_NS5_IJNSA_ILi0EEESW_SW_EEEEENS5_IJNS4_10UnderscoreESZ_SZ_EEEEENS4_13SM90_TMA_LOADENS4_14ComposedLayoutINS4_7SwizzleILi2ELi4ELi3EEENS4_18smem_ptr_flag_bitsILi8EEENSV_INS5_IJNSA_ILi8EEESE_EEENS5_IJSE_SB_EEEEEEEvNS4_8identityES12_S1C_vS1D_EENS_8epilogue10collective18CollectiveEpilogueINS1F_23Sm100TmaWarpSpecializedILi2ELi2ELi32ELb0ELb0EEEJSG_NS5_IJNSV_ISE_SB_EES1K_EEESH_SI_SH_SI_NS1F_6fusion15FusionCallbacksIS1J_NS1M_17LinearCombinationISH_fSH_fLNS_15FloatRoundStyleE2EEESG_S1L_JEEENS4_5SM1004TMEM4LOAD26SM100_TMEM_LOAD_16dp32b32xES12_S1C_NS4_39AutoVectorizingCopyWithAssumedAlignmentILi128EEENS4_14SM90_TMA_STOREES1C_S1X_S1X_EEEvvEEEEvNT_6ParamsE --------------------------
	.section	.text._ZN7cutlass13device_kernelINS_4gemm6kernel13GemmUniversalIN4cute5tupleIJiiiiEEENS1_10collective13CollectiveMmaINS1_35MainloopSm100TmaUmmaWarpSpecializedILi6ELi2ELi4ENS5_IJNS4_1CILi1EEESB_SB_EEEEENS5_IJNSA_ILi64EEENSA_ILi128EEESE_EEENS_12float_e5m2_tENS5_IJlSB_lEEESH_SI_NS4_8TiledMMAINS4_8MMA_AtomIJNS4_10MMA_TraitsINS4_19SM100_MMA_F8F6F4_SSEJSH_SH_fSE_SF_NS4_17integral_constantINS4_4UMMA5MajorELSP_0EEESQ_NSN_INSO_7ScaleInELSR_0EEESS_EEEEEENS4_6LayoutISC_NS5_IJNSA_ILi0EEESW_SW_EEEEENS5_IJNS4_10UnderscoreESZ_SZ_EEEEENS4_13SM90_TMA_LOADENS4_14ComposedLayoutINS4_7SwizzleILi2ELi4ELi3EEENS4_18smem_ptr_flag_bitsILi8EEENSV_INS5_IJNSA_ILi8EEESE_EEENS5_IJSE_SB_EEEEEEEvNS4_8identityES12_S1C_vS1D_EENS_8epilogue10collective18CollectiveEpilogueINS1F_23Sm100TmaWarpSpecializedILi2ELi2ELi32ELb0ELb0EEEJSG_NS5_IJNSV_ISE_SB_EES1K_EEESH_SI_SH_SI_NS1F_6fusion15FusionCallbacksIS1J_NS1M_17LinearCombinationISH_fSH_fLNS_15FloatRoundStyleE2EEESG_S1L_JEEENS4_5SM1004TMEM4LOAD26SM100_TMEM_LOAD_16dp32b32xES12_S1C_NS4_39AutoVectorizingCopyWithAssumedAlignmentILi128EEENS4_14SM90_TMA_STOREES1C_S1X_S1X_EEEvvEEEEvNT_6ParamsE,"ax",@progbits
	.align	128
.text._ZN7cutlass13device_kernelINS_4gemm6kernel13GemmUniversalIN4cute5tupleIJiiiiEEENS1_10collective13CollectiveMmaINS1_35MainloopSm100TmaUmmaWarpSpecializedILi6ELi2ELi4ENS5_IJNS4_1CILi1EEESB_SB_EEEEENS5_IJNSA_ILi64EEENSA_ILi128EEESE_EEENS_12float_e5m2_tENS5_IJlSB_lEEESH_SI_NS4_8TiledMMAINS4_8MMA_AtomIJNS4_10MMA_TraitsINS4_19SM100_MMA_F8F6F4_SSEJSH_SH_fSE_SF_NS4_17integral_constantINS4_4UMMA5MajorELSP_0EEESQ_NSN_INSO_7ScaleInELSR_0EEESS_EEEEEENS4_6LayoutISC_NS5_IJNSA_ILi0EEESW_SW_EEEEENS5_IJNS4_10UnderscoreESZ_SZ_EEEEENS4_13SM90_TMA_LOADENS4_14ComposedLayoutINS4_7SwizzleILi2ELi4ELi3EEENS4_18smem_ptr_flag_bitsILi8EEENSV_INS5_IJNSA_ILi8EEESE_EEENS5_IJSE_SB_EEEEEEEvNS4_8identityES12_S1C_vS1D_EENS_8epilogue10collective18CollectiveEpilogueINS1F_23Sm100TmaWarpSpecializedILi2ELi2ELi32ELb0ELb0EEEJSG_NS5_IJNSV_ISE_SB_EES1K_EEESH_SI_SH_SI_NS1F_6fusion15FusionCallbacksIS1J_NS1M_17LinearCombinationISH_fSH_fLNS_15FloatRoundStyleE2EEESG_S1L_JEEENS4_5SM1004TMEM4LOAD26SM100_TMEM_LOAD_16dp32b32xES12_S1C_NS4_39AutoVectorizingCopyWithAssumedAlignmentILi128EEENS4_14SM90_TMA_STOREES1C_S1X_S1X_EEEvvEEEEvNT_6ParamsE:
        .type           _ZN7cutlass13device_kernelINS_4gemm6kernel13GemmUniversalIN4cute5tupleIJiiiiEEENS1_10collective13CollectiveMmaINS1_35MainloopSm100TmaUmmaWarpSpecializedILi6ELi2ELi4ENS5_IJNS4_1CILi1EEESB_SB_EEEEENS5_IJNSA_ILi64EEENSA_ILi128EEESE_EEENS_12float_e5m2_tENS5_IJlSB_lEEESH_SI_NS4_8TiledMMAINS4_8MMA_AtomIJNS4_10MMA_TraitsINS4_19SM100_MMA_F8F6F4_SSEJSH_SH_fSE_SF_NS4_17integral_constantINS4_4UMMA5MajorELSP_0EEESQ_NSN_INSO_7ScaleInELSR_0EEESS_EEEEEENS4_6LayoutISC_NS5_IJNSA_ILi0EEESW_SW_EEEEENS5_IJNS4_10UnderscoreESZ_SZ_EEEEENS4_13SM90_TMA_LOADENS4_14ComposedLayoutINS4_7SwizzleILi2ELi4ELi3EEENS4_18smem_ptr_flag_bitsILi8EEENSV_INS5_IJNSA_ILi8EEESE_EEENS5_IJSE_SB_EEEEEEEvNS4_8identityES12_S1C_vS1D_EENS_8epilogue10collective18CollectiveEpilogueINS1F_23Sm100TmaWarpSpecializedILi2ELi2ELi32ELb0ELb0EEEJSG_NS5_IJNSV_ISE_SB_EES1K_EEESH_SI_SH_SI_NS1F_6fusion15FusionCallbacksIS1J_NS1M_17LinearCombinationISH_fSH_fLNS_15FloatRoundStyleE2EEESG_S1L_JEEENS4_5SM1004TMEM4LOAD26SM100_TMEM_LOAD_16dp32b32xES12_S1C_NS4_39AutoVectorizingCopyWithAssumedAlignmentILi128EEENS4_14SM90_TMA_STOREES1C_S1X_S1X_EEEvvEEEEvNT_6ParamsE,@function
        .size           _ZN7cutlass13device_kernelINS_4gemm6kernel13GemmUniversalIN4cute5tupleIJiiiiEEENS1_10collective13CollectiveMmaINS1_35MainloopSm100TmaUmmaWarpSpecializedILi6ELi2ELi4ENS5_IJNS4_1CILi1EEESB_SB_EEEEENS5_IJNSA_ILi64EEENSA_ILi128EEESE_EEENS_12float_e5m2_tENS5_IJlSB_lEEESH_SI_NS4_8TiledMMAINS4_8MMA_AtomIJNS4_10MMA_TraitsINS4_19SM100_MMA_F8F6F4_SSEJSH_SH_fSE_SF_NS4_17integral_constantINS4_4UMMA5MajorELSP_0EEESQ_NSN_INSO_7ScaleInELSR_0EEESS_EEEEEENS4_6LayoutISC_NS5_IJNSA_ILi0EEESW_SW_EEEEENS5_IJNS4_10UnderscoreESZ_SZ_EEEEENS4_13SM90_TMA_LOADENS4_14ComposedLayoutINS4_7SwizzleILi2ELi4ELi3EEENS4_18smem_ptr_flag_bitsILi8EEENSV_INS5_IJNSA_ILi8EEESE_EEENS5_IJSE_SB_EEEEEEEvNS4_8identityES12_S1C_vS1D_EENS_8epilogue10collective18CollectiveEpilogueINS1F_23Sm100TmaWarpSpecializedILi2ELi2ELi32ELb0ELb0EEEJSG_NS5_IJNSV_ISE_SB_EES1K_EEESH_SI_SH_SI_NS1F_6fusion15FusionCallbacksIS1J_NS1M_17LinearCombinationISH_fSH_fLNS_15FloatRoundStyleE2EEESG_S1L_JEEENS4_5SM1004TMEM4LOAD26SM100_TMEM_LOAD_16dp32b32xES12_S1C_NS4_39AutoVectorizingCopyWithAssumedAlignmentILi128EEENS4_14SM90_TMA_STOREES1C_S1X_S1X_EEEvvEEEEvNT_6ParamsE,(.L_x_148 - _ZN7cutlass13device_kernelINS_4gemm6kernel13GemmUniversalIN4cute5tupleIJiiiiEEENS1_10collective13CollectiveMmaINS1_35MainloopSm100TmaUmmaWarpSpecializedILi6ELi2ELi4ENS5_IJNS4_1CILi1EEESB_SB_EEEEENS5_IJNSA_ILi64EEENSA_ILi128EEESE_EEENS_12float_e5m2_tENS5_IJlSB_lEEESH_SI_NS4_8TiledMMAINS4_8MMA_AtomIJNS4_10MMA_TraitsINS4_19SM100_MMA_F8F6F4_SSEJSH_SH_fSE_SF_NS4_17integral_constantINS4_4UMMA5MajorELSP_0EEESQ_NSN_INSO_7ScaleInELSR_0EEESS_EEEEEENS4_6LayoutISC_NS5_IJNSA_ILi0EEESW_SW_EEEEENS5_IJNS4_10UnderscoreESZ_SZ_EEEEENS4_13SM90_TMA_LOADENS4_14ComposedLayoutINS4_7SwizzleILi2ELi4ELi3EEENS4_18smem_ptr_flag_bitsILi8EEENSV_INS5_IJNSA_ILi8EEESE_EEENS5_IJSE_SB_EEEEEEEvNS4_8identityES12_S1C_vS1D_EENS_8epilogue10collective18CollectiveEpilogueINS1F_23Sm100TmaWarpSpecializedILi2ELi2ELi32ELb0ELb0EEEJSG_NS5_IJNSV_ISE_SB_EES1K_EEESH_SI_SH_SI_NS1F_6fusion15FusionCallbacksIS1J_NS1M_17LinearCombinationISH_fSH_fLNS_15FloatRoundStyleE2EEESG_S1L_JEEENS4_5SM1004TMEM4LOAD26SM100_TMEM_LOAD_16dp32b32xES12_S1C_NS4_39AutoVectorizingCopyWithAssumedAlignmentILi128EEENS4_14SM90_TMA_STOREES1C_S1X_S1X_EEEvvEEEEvNT_6ParamsE)
        .other          _ZN7cutlass13device_kernelINS_4gemm6kernel13GemmUniversalIN4cute5tupleIJiiiiEEENS1_10collective13CollectiveMmaINS1_35MainloopSm100TmaUmmaWarpSpecializedILi6ELi2ELi4ENS5_IJNS4_1CILi1EEESB_SB_EEEEENS5_IJNSA_ILi64EEENSA_ILi128EEESE_EEENS_12float_e5m2_tENS5_IJlSB_lEEESH_SI_NS4_8TiledMMAINS4_8MMA_AtomIJNS4_10MMA_TraitsINS4_19SM100_MMA_F8F6F4_SSEJSH_SH_fSE_SF_NS4_17integral_constantINS4_4UMMA5MajorELSP_0EEESQ_NSN_INSO_7ScaleInELSR_0EEESS_EEEEEENS4_6LayoutISC_NS5_IJNSA_ILi0EEESW_SW_EEEEENS5_IJNS4_10UnderscoreESZ_SZ_EEEEENS4_13SM90_TMA_LOADENS4_14ComposedLayoutINS4_7SwizzleILi2ELi4ELi3EEENS4_18smem_ptr_flag_bitsILi8EEENSV_INS5_IJNSA_ILi8EEESE_EEENS5_IJSE_SB_EEEEEEEvNS4_8identityES12_S1C_vS1D_EENS_8epilogue10collective18CollectiveEpilogueINS1F_23Sm100TmaWarpSpecializedILi2ELi2ELi32ELb0ELb0EEEJSG_NS5_IJNSV_ISE_SB_EES1K_EEESH_SI_SH_SI_NS1F_6fusion15FusionCallbacksIS1J_NS1M_17LinearCombinationISH_fSH_fLNS_15FloatRoundStyleE2EEESG_S1L_JEEENS4_5SM1004TMEM4LOAD26SM100_TMEM_LOAD_16dp32b32xES12_S1C_NS4_39AutoVectorizingCopyWithAssumedAlignmentILi128EEENS4_14SM90_TMA_STOREES1C_S1X_S1X_EEEvvEEEEvNT_6ParamsE,@"STO_CUDA_ENTRY STV_DEFAULT"
_ZN7cutlass13device_kernelINS_4gemm6kernel13GemmUniversalIN4cute5tupleIJiiiiEEENS1_10collective13CollectiveMmaINS1_35MainloopSm100TmaUmmaWarpSpecializedILi6ELi2ELi4ENS5_IJNS4_1CILi1EEESB_SB_EEEEENS5_IJNSA_ILi64EEENSA_ILi128EEESE_EEENS_12float_e5m2_tENS5_IJlSB_lEEESH_SI_NS4_8TiledMMAINS4_8MMA_AtomIJNS4_10MMA_TraitsINS4_19SM100_MMA_F8F6F4_SSEJSH_SH_fSE_SF_NS4_17integral_constantINS4_4UMMA5MajorELSP_0EEESQ_NSN_INSO_7ScaleInELSR_0EEESS_EEEEEENS4_6LayoutISC_NS5_IJNSA_ILi0EEESW_SW_EEEEENS5_IJNS4_10UnderscoreESZ_SZ_EEEEENS4_13SM90_TMA_LOADENS4_14ComposedLayoutINS4_7SwizzleILi2ELi4ELi3EEENS4_18smem_ptr_flag_bitsILi8EEENSV_INS5_IJNSA_ILi8EEESE_EEENS5_IJSE_SB_EEEEEEEvNS4_8identityES12_S1C_vS1D_EENS_8epilogue10collective18CollectiveEpilogueINS1F_23Sm100TmaWarpSpecializedILi2ELi2ELi32ELb0ELb0EEEJSG_NS5_IJNSV_ISE_SB_EES1K_EEESH_SI_SH_SI_NS1F_6fusion15FusionCallbacksIS1J_NS1M_17LinearCombinationISH_fSH_fLNS_15FloatRoundStyleE2EEESG_S1L_JEEENS4_5SM1004TMEM4LOAD26SM100_TMEM_LOAD_16dp32b32xES12_S1C_NS4_39AutoVectorizingCopyWithAssumedAlignmentILi128EEENS4_14SM90_TMA_STOREES1C_S1X_S1X_EEEvvEEEEvNT_6ParamsE:
[----:B------:R-:W1:Y:S01]  /*0000*/  LDC R1, c[0x0][0x37c] ;  /* 0x0000df00ff017b82 */ /* 0x000e620000000800 */
[----:B------:R-:W2:Y:S01]  /*0010*/  S2R R108, SR_TID.X ;  /* 0x00000000006c7919 */ /* 0x000ea20000002100 */
[----:B------:R-:W3:Y:S01]  /*0020*/  LDCU.64 UR4, c[0x0][0x890] ;  /* 0x00011200ff0477ac */ /* 0x000ee20008000a00 */
[----:B------:R-:W-:Y:S02]  /*0030*/  PRMT R95, RZ, 0x7610, R95 ;  /* 0x00007610ff5f7816 */ /* 0x000fe4000000005f */
[----:B------:R-:W-:Y:S01]  /*0040*/  ELECT P5, URZ, PT ;  /* 0x0000000000ff782f */ /* 0x000fe200038a0000 */
[----:B------:R-:W4:Y:S01]  /*0050*/  LDCU.64 UR46, c[0x0][0x358] ;  /* 0x00006b00ff2e77ac */ /* 0x000f220008000a00 */
[----:B---3--:R-:W-:-:S04]  /*0060*/  UISETP.NE.U32.AND UP0, UPT, UR4, URZ, UPT ;  /* 0x000000ff0400728c */ /* 0x008fc8000bf05070 */
[----:B------:R-:W-:Y:S01]  /*0070*/  UISETP.NE.AND.EX UP0, UPT, UR5, URZ, UPT, UP0 ;  /* 0x000000ff0500728c */ /* 0x000fe2000bf05300 */
[----:B--2---:R-:W-:-:S05]  /*0080*/  SHF.R.U32.HI R101, RZ, 0x5, R108 ;  /* 0x00000005ff657819 */ /* 0x004fca000001166c */
[----:B------:R-:W2:Y:S02]  /*0090*/  SHFL.IDX PT, R0, R101, RZ, 0x1f ;  /* 0x00001fff65007589 */ /* 0x000ea400000e0000 */
[----:B--2---:R-:W-:Y:S01]  /*00a0*/  R2UR UR8, R0 ;  /* 0x00000000000872ca */ /* 0x004fe200000e0000 */
[----:B-1--4-:R-:W-:-:S14]  /*00b0*/  BRA.U UP0, `(.L_x_0) ;  /* 0x00000001002c7547 */ /* 0x012fdc000b800000 */
[----:B------:R-:W1:Y:S02]  /*00c0*/  LDCU.64 UR6, c[0x0][0x888] ;  /* 0x00011100ff0677ac */ /* 0x000e640008000a00 */
[----:B-1----:R-:W-:-:S04]  /*00d0*/  UISETP.NE.U32.AND UP0, UPT, UR6, URZ, UPT ;  /* 0x000000ff0600728c */ /* 0x002fc8000bf05070 */
[----:B------:R-:W-:-:S09]  /*00e0*/  UISETP.NE.AND.EX UP0, UPT, UR7, URZ, UPT, UP0 ;  /* 0x000000ff0700728c */ /* 0x000fd2000bf05300 */
[----:B------:R-:W-:Y:S05]  /*00f0*/  BRA.U !UP0, `(.L_x_1) ;  /* 0x0000000108107547 */ /* 0x000fea000b800000 */
[----:B------:R-:W1:Y:S02]  /*0100*/  LDC.64 R2, c[0x0][0x888] ;  /* 0x00022200ff027b82 */ /* 0x000e640000000a00 */
[----:B-1----:R1:W5:Y:S01]  /*0110*/  LDG.E R49, desc[UR46][R2.64] ;  /* 0x0000002e02317981 */ /* 0x002362000c1e1900 */
[----:B------:R-:W-:Y:S01]  /*0120*/  HFMA2 R95, -RZ, RZ, 0, 5.9604644775390625e-08 ;  /* 0x00000001ff5f7431 */ /* 0x000fe200000001ff */
[----:B------:R-:W-:Y:S05]  /*0130*/  BRA `(.L_x_0) ;  /* 0x00000000000c7947 */ /* 0x000fea0003800000 */
.L_x_1:
[----:B------:R-:W1:Y:S01]  /*0140*/  LDCU UR6, c[0x0][0x880] ;  /* 0x00011000ff0677ac */ /* 0x000e620008000800 */
[----:B------:R-:W-:Y:S01]  /*0150*/  HFMA2 R95, -RZ, RZ, 0, 5.9604644775390625e-08 ;  /* 0x00000001ff5f7431 */ /* 0x000fe200000001ff */
[----:B-1----:R-:W-:-:S07]  /*0160*/  MOV R49, UR6 ;  /* 0x0000000600317c02 */ /* 0x002fce0008000f00 */
.L_x_0:
[----:B------:R-:W2:Y:S02]  /*0170*/  LDCU.64 UR6, c[0x0][0x8b0] ;  /* 0x00011600ff0677ac */ /* 0x000ea40008000a00 */
[----:B--2---:R-:W-:-:S04]  /*0180*/  UISETP.NE.U32.AND UP0, UPT, UR6, URZ, UPT ;  /* 0x000000ff0600728c */ /* 0x004fc8000bf05070 */
[----:B------:R-:W-:-:S09]  /*0190*/  UISETP.NE.AND.EX UP0, UPT, UR7, URZ, UPT, UP0 ;  /* 0x000000ff0700728c */ /* 0x000fd2000bf05300 */
[----:B------:R-:W-:Y:S05]  /*01a0*/  BRA.U UP0, `(.L_x_2) ;  /* 0x0000000100247547 */ /* 0x000fea000b800000 */
[----:B------:R-:W2:Y:S02]  /*01b0*/  LDCU.64 UR6, c[0x0][0x8a8] ;  /* 0x00011500ff0677ac */ /* 0x000ea40008000a00 */
[----:B--2---:R-:W-:-:S04]  /*01c0*/  UISETP.NE.U32.AND UP0, UPT, UR6, URZ, UPT ;  /* 0x000000ff0600728c */ /* 0x004fc8000bf05070 */
[----:B------:R-:W-:-:S09]  /*01d0*/  UISETP.NE.AND.EX UP0, UPT, UR7, URZ, UPT, UP0 ;  /* 0x000000ff0700728c */ /* 0x000fd2000bf05300 */
[----:B------:R-:W-:Y:S05]  /*01e0*/  BRA.U !UP0, `(.L_x_3) ;  /* 0x00000001080c7547 */ /* 0x000fea000b800000 */
[----:B-1----:R-:W1:Y:S02]  /*01f0*/  LDC.64 R2, c[0x0][0x8a8] ;  /* 0x00022a00ff027b82 */ /* 0x002e640000000a00 */
[----:B-1----:R2:W5:Y:S01]  /*0200*/  LDG.E R47, desc[UR46][R2.64] ;  /* 0x0000002e022f7981 */ /* 0x002562000c1e1900 */
[----:B------:R-:W-:Y:S05]  /*0210*/  BRA `(.L_x_2) ;  /* 0x0000000000087947 */ /* 0x000fea0003800000 */
.L_x_3:
[----:B------:R-:W2:Y:S02]  /*0220*/  LDCU UR6, c[0x0][0x8a0] ;  /* 0x00011400ff0677ac */ /* 0x000ea40008000800 */
[----:B--2---:R-:W-:Y:S02]  /*0230*/  MOV R47, UR6 ;  /* 0x00000006002f7c02 */ /* 0x004fe40008000f00 */
.L_x_2:
[----:B------:R-:W-:Y:S01]  /*0240*/  IMAD.U32 R0, RZ, RZ, UR8 ;  /* 0x00000008ff007e24 */ /* 0x000fe2000f8e00ff */
[----:B------:R-:W-:Y:S04]  /*0250*/  BSSY.RECONVERGENT B0, `(.L_x_4) ;  /* 0x000000c000007945 */ /* 0x000fe80003800200 */
[C---:B------:R-:W-:Y:S02]  /*0260*/  ISETP.NE.OR P1, PT, R0.reuse, 0x1, !P5 ;  /* 0x000000010000780c */ /* 0x040fe40006f25670 */
[----:B------:R-:W-:-:S11]  /*0270*/  ISETP.NE.OR P0, PT, R0, 0x3, !P5 ;  /* 0x000000030000780c */ /* 0x000fd60006f05670 */
[----:B------:R-:W-:Y:S05]  /*0280*/  @P1 BRA `(.L_x_5) ;  /* 0x0000000000201947 */ /* 0x000fea0003800000 */
[----:B------:R-:W3:Y:S02]  /*0290*/  LDCU.64 UR6, c[0x0][0x348] ;  /* 0x00006900ff0677ac */ /* 0x000ee40008000a00 */
[----:B---3--:R-:W-:Y:S02]  /*02a0*/  UIADD3 UR10, UP1, UPT, UR6, 0x80, URZ ;  /* 0x00000080060a7890 */ /* 0x008fe4000ff3e0ff */
[----:B------:R-:W-:Y:S02]  /*02b0*/  UIADD3 UR6, UP0, UPT, UR6, 0x180, URZ ;  /* 0x0000018006067890 */ /* 0x000fe4000ff1e0ff */
[----:B------:R-:W-:Y:S02]  /*02c0*/  UIADD3.X UR11, UPT, UPT, URZ, UR7, URZ, UP1, !UPT ;  /* 0x00000007ff0b7290 */ /* 0x000fe40008ffe4ff */
[----:B------:R-:W-:-:S07]  /*02d0*/  UIADD3.X UR7, UPT, UPT, URZ, UR7, URZ, UP0, !UPT ;  /* 0x00000007ff077290 */ /* 0x000fce00087fe4ff */
[----:B------:R3:W-:Y:S02]  /*02e0*/  UTMACCTL.PF [UR10] ;  /* 0x000000000a0079b9 */ /* 0x0007e40008040000 */
[----:B------:R3:W-:Y:S02]  /*02f0*/  UTMACCTL.PF [UR6] ;  /* 0x00000000060079b9 */ /* 0x0007e40008040000 */
[----:B---3--:R-:W-:Y:S01]  /*0300*/  NOP ;  /* 0x0000000000007918 */ /* 0x008fe20000000000 */
.L_x_5:
[----:B------:R-:W-:Y:S05]  /*0310*/  BSYNC.RECONVERGENT B0 ;  /* 0x0000000000007941 */ /* 0x000fea0003800200 */
.L_x_4:
[----:B------:R-:W-:Y:S04]  /*0320*/  BSSY.RECONVERGENT B0, `(.L_x_6) ;  /* 0x000000a000007945 */ /* 0x000fe80003800200 */
        /* <DEDUP_REMOVED lines=9> */
.L_x_7:
[----:B------:R-:W-:Y:S05]  /*03c0*/  BSYNC.RECONVERGENT B0 ;  /* 0x0000000000007941 */ /* 0x000fea0003800200 */
.L_x_6:
[----:B------:R-:W3:Y:S01]  /*03d0*/  LDCU.64 UR6, c[0x0][0x888] ;  /* 0x00011100ff0677ac */ /* 0x000ee20008000a00 */
[----:B------:R-:W-:Y:S02]  /*03e0*/  UISETP.EQ.U32.AND UP1, UPT, UR4, URZ, UPT ;  /* 0x000000ff0400728c */ /* 0x000fe4000bf22070 */
[----:B------:R-:W-:Y:S02]  /*03f0*/  UPLOP3.LUT UP2, UPT, UPT, UPT, UPT, 0x80, 0x8 ;  /* 0x000000000008789c */ /* 0x000fe40003f4f070 */
[----:B---3--:R-:W-:-:S04]  /*0400*/  UISETP.NE.U32.AND UP0, UPT, UR6, URZ, UPT ;  /* 0x000000ff0600728c */ /* 0x008fc8000bf05070 */
[----:B------:R-:W-:-:S04]  /*0410*/  UISETP.NE.AND.EX UP0, UPT, UR7, URZ, UPT, UP0 ;  /* 0x000000ff0700728c */ /* 0x000fc8000bf05300 */
[----:B------:R-:W-:-:S04]  /*0420*/  UISETP.EQ.OR.EX UP3, UPT, UR5, URZ, !UP0, UP1 ;  /* 0x000000ff0500728c */ /* 0x000fc8000c762710 */
[----:B------:R-:W-:-:S05]  /*0430*/  UP2UR UR50, UPR, URZ, 0x8 ;  /* 0x00000008ff327883 */ /* 0x000fca0008000000 */
[----:B------:R-:W-:Y:S07]  /*0440*/  BRA.U !UP3, `(.L_x_8) ;  /* 0x000000010b207547 */ /* 0x000fee000b800000 */
[----:B------:R-:W-:Y:S01]  /*0450*/  UISETP.NE.U32.AND UP2, UPT, UR4, URZ, UPT ;  /* 0x000000ff0400728c */ /* 0x000fe2000bf45070 */
[----:B-----5:R-:W-:Y:S01]  /*0460*/  FSETP.NEU.AND P0, PT, R49, RZ, PT ;  /* 0x000000ff3100720b */ /* 0x020fe20003f0d000 */
[----:B------:R-:W-:Y:S02]  /*0470*/  USEL UR4, URZ, 0xffffffff, UP0 ;  /* 0xffffffffff047887 */ /* 0x000fe40008000000 */
[----:B------:R-:W-:-:S10]  /*0480*/  UISETP.NE.AND.EX UP2, UPT, UR5, URZ, UPT, UP2 ;  /* 0x000000ff0500728c */ /* 0x000fd4000bf45320 */
[----:B------:R-:W-:Y:S01]  /*0490*/  VOTEU.ANY UP1, P0 ;  /* 0x0000000000ff7886 */ /* 0x000fe20000020100 */
[----:B------:R-:W-:-:S04]  /*04a0*/  @!UP2 USEL UR4, URZ, 0xffffffff, UP1 ;  /* 0xffffffffff04a887 */ /* 0x000fc80008800000 */
[----:B------:R-:W-:-:S04]  /*04b0*/  ULOP3.LUT UR4, UR4, 0x1, URZ, 0xc0, !UPT ;  /* 0x0000000104047892 */ /* 0x000fc8000f8ec0ff */
[----:B------:R-:W-:-:S11]  /*04c0*/  UISETP.NE.U32.AND UP2, UPT, UR4, 0x1, UPT ;  /* 0x000000010400788c */ /* 0x000fd6000bf45070 */
.L_x_8:
[----:B-12---:R-:W1:Y:S01]  /*04d0*/  SHFL.IDX PT, R2, R101, RZ, 0x1f ;  /* 0x00001fff65027589 */ /* 0x006e6200000e0000 */
[----:B------:R-:W-:-:S04]  /*04e0*/  UISETP.NE.AND UP1, UPT, UR8, 0x2, UPT ;  /* 0x000000020800788c */ /* 0x000fc8000bf25270 */
[----:B------:R-:W-:Y:S01]  /*04f0*/  USEL UR6, URZ, 0x1, UP1 ;  /* 0x00000001ff067887 */ /* 0x000fe20008800000 */
[----:B-1----:R-:W-:-:S13]  /*0500*/  ISETP.NE.AND P0, PT, R2, RZ, PT ;  /* 0x000000ff0200720c */ /* 0x002fda0003f05270 */
[----:B------:R-:W-:Y:S05]  /*0510*/  @P0 BRA `(.L_x_9) ;  /* 0x0000000000580947 */ /* 0x000fea0003800000 */
[----:B------:R-:W1:Y:S01]  /*0520*/  S2UR UR5, SR_CgaCtaId ;  /* 0x00000000000579c3 */ /* 0x000e620000008800 */
[----:B------:R-:W-:Y:S01]  /*0530*/  UMOV UR7, 0x400 ;  /* 0x0000040000077882 */ /* 0x000fe20000000000 */
[----:B------:R-:W-:Y:S01]  /*0540*/  UMOV UR4, 0x1 ;  /* 0x0000000100047882 */ /* 0x000fe20000000000 */
[----:B------:R-:W-:Y:S01]  /*0550*/  ELECT P0, URZ, PT ;  /* 0x0000000000ff782f */ /* 0x000fe20003800000 */
[----:B------:R-:W-:-:S04]  /*0560*/  UIADD3 UR10, UPT, UPT, -UR4, 0x100000, URZ ;  /* 0x00100000040a7890 */ /* 0x000fc8000fffe1ff */
[----:B------:R-:W-:Y:S02]  /*0570*/  USHF.L.U32 UR11, UR10, 0xb, URZ ;  /* 0x0000000b0a0b7899 */ /* 0x000fe400080006ff */
[----:B------:R-:W-:Y:S02]  /*0580*/  USHF.L.U32 UR10, UR10, 0x1, URZ ;  /* 0x000000010a0a7899 */ /* 0x000fe400080006ff */
[----:B-1----:R-:W-:Y:S01]  /*0590*/  ULEA UR5, UR5, UR7, 0x18 ;  /* 0x0000000705057291 */ /* 0x002fe2000f8ec0ff */
[----:B------:R-:W1:Y:S11]  /*05a0*/  FENCE.VIEW.ASYNC.S ;  /* 0x00000000000073c6 */ /* 0x000e760000000000 */
[----:B-1----:R1:W2:Y:S01]  /*05b0*/  SYNCS.EXCH.64 URZ, [UR5], UR10 ;  /* 0x0000000a05ff75b2 */ /* 0x0022a20008000100 */
[----:B------:R1:W3:Y:S01]  /*05c0*/  SYNCS.EXCH.64 URZ, [UR5+0x30], UR10 ;  /* 0x0000300a05ff75b2 */ /* 0x0002e20008000100 */
[----:B------:R1:W4:Y:S01]  /*05d0*/  SYNCS.EXCH.64 URZ, [UR5+0x8], UR10 ;  /* 0x0000080a05ff75b2 */ /* 0x0003220008000100 */
[----:B------:R1:W1:Y:S01]  /*05e0*/  SYNCS.EXCH.64 URZ, [UR5+0x38], UR10 ;  /* 0x0000380a05ff75b2 */ /* 0x0002620008000100 */
        /* <DEDUP_REMOVED lines=8> */
[----:B------:R-:W-:Y:S01]  /*0670*/  NOP ;  /* 0x0000000000007918 */ /* 0x000fe20000000000 */
.L_x_9:
[----:B------:R-:W2:Y:S01]  /*0680*/  SHFL.IDX PT, R2, R101, RZ, 0x1f ;  /* 0x00001fff65027589 */ /* 0x000ea200000e0000 */
[----:B------:R-:W-:Y:S01]  /*0690*/  NOP ;  /* 0x0000000000007918 */ /* 0x000fe20000000000 */
[----:B--2---:R-:W-:-:S13]  /*06a0*/  ISETP.NE.AND P0, PT, R2, 0x1, PT ;  /* 0x000000010200780c */ /* 0x004fda0003f05270 */
[----:B------:R-:W-:Y:S05]  /*06b0*/  @P0 BRA `(.L_x_10) ;  /* 0x0000000000480947 */ /* 0x000fea0003800000 */
[----:B------:R-:W2:Y:S01]  /*06c0*/  S2UR UR7, SR_CgaCtaId ;  /* 0x00000000000779c3 */ /* 0x000ea20000008800 */
[----:B------:R-:W-:Y:S01]  /*06d0*/  UMOV UR9, 0x400 ;  /* 0x0000040000097882 */ /* 0x000fe20000000000 */
[----:B-1----:R-:W-:Y:S01]  /*06e0*/  UMOV UR5, 0x20 ;  /* 0x0000002000057882 */ /* 0x002fe20000000000 */
[----:B------:R-:W-:Y:S01]  /*06f0*/  UMOV UR4, 0x80 ;  /* 0x0000008000047882 */ /* 0x000fe20000000000 */
[----:B------:R-:W-:-:S04]  /*0700*/  UIADD3 UR10, UPT, UPT, -UR5, 0x100000, URZ ;  /* 0x00100000050a7890 */ /* 0x000fc8000fffe1ff */
[----:B------:R-:W-:Y:S02]  /*0710*/  USHF.L.U32 UR11, UR10, 0xb, URZ ;  /* 0x0000000b0a0b7899 */ /* 0x000fe400080006ff */
[----:B------:R-:W-:Y:S02]  /*0720*/  USHF.L.U32 UR10, UR10, 0x1, URZ ;  /* 0x000000010a0a7899 */ /* 0x000fe400080006ff */
[----:B------:R-:W-:-:S04]  /*0730*/  UIADD3 UR4, UPT, UPT, -UR4, 0x100000, URZ ;  /* 0x0010000004047890 */ /* 0x000fc8000fffe1ff */
[----:B------:R-:W-:Y:S02]  /*0740*/  USHF.L.U32 UR5, UR4, 0xb, URZ ;  /* 0x0000000b04057899 */ /* 0x000fe400080006ff */
[----:B------:R-:W-:Y:S01]  /*0750*/  USHF.L.U32 UR4, UR4, 0x1, URZ ;  /* 0x0000000104047899 */ /* 0x000fe200080006ff */
[----:B------:R-:W-:Y:S01]  /*0760*/  ELECT P0, URZ, PT ;  /* 0x0000000000ff782f */ /* 0x000fe20003800000 */
[----:B--2---:R-:W-:Y:S01]  /*0770*/  ULEA UR7, UR7, UR9, 0x18 ;  /* 0x0000000907077291 */ /* 0x004fe2000f8ec0ff */
[----:B------:R-:W1:Y:S11]  /*0780*/  FENCE.VIEW.ASYNC.S ;  /* 0x00000000000073c6 */ /* 0x000e760000000000 */
[----:B-1----:R2:W1:Y:S01]  /*0790*/  SYNCS.EXCH.64 URZ, [UR7+0x60], UR10 ;  /* 0x0000600a07ff75b2 */ /* 0x0024620008000100 */
[----:B------:R2:W1:Y:S01]  /*07a0*/  SYNCS.EXCH.64 URZ, [UR7+0x70], UR4 ;  /* 0x0000700407ff75b2 */ /* 0x0004620008000100 */
[----:B------:R2:W1:Y:S01]  /*07b0*/  SYNCS.EXCH.64 URZ, [UR7+0x68], UR10 ;  /* 0x0000680a07ff75b2 */ /* 0x0004620008000100 */
[----:B------:R2:W1:Y:S02]  /*07c0*/  SYNCS.EXCH.64 URZ, [UR7+0x78], UR4 ;  /* 0x0000780407ff75b2 */ /* 0x0004640008000100 */
[----:B--2---:R-:W-:Y:S01]  /*07d0*/  NOP ;  /* 0x0000000000007918 */ /* 0x004fe20000000000 */
.L_x_10:
[----:B------:R-:W2:Y:S01]  /*07e0*/  SHFL.IDX PT, R2, R101, RZ, 0x1f ;  /* 0x00001fff65027589 */ /* 0x000ea200000e0000 */
[----:B------:R-:W-:Y:S01]  /*07f0*/  NOP ;  /* 0x0000000000007918 */ /* 0x000fe20000000000 */
[----:B--2---:R-:W-:-:S13]  /*0800*/  ISETP.NE.AND P0, PT, R2, 0x3, PT ;  /* 0x000000030200780c */ /* 0x004fda0003f05270 */
[----:B------:R-:W-:Y:S05]  /*0810*/  @P0 BRA `(.L_x_11) ;  /* 0x0000000000300947 */ /* 0x000fea0003800000 */
[----:B-1----:R-:W1:Y:S01]  /*0820*/  S2UR UR5, SR_CgaCtaId ;  /* 0x00000000000579c3 */ /* 0x002e620000008800 */
        /* <DEDUP_REMOVED lines=8> */
[----:B-1----:R2:W1:Y:S01]  /*08b0*/  SYNCS.EXCH.64 URZ, [UR5+0x80], UR10 ;  /* 0x0000800a05ff75b2 */ /* 0x0024620008000100 */
[----:B------:R2:W1:Y:S02]  /*08c0*/  SYNCS.EXCH.64 URZ, [UR5+0x88], UR10 ;  /* 0x0000880a05ff75b2 */ /* 0x0004640008000100 */
[----:B--2---:R-:W-:Y:S01]  /*08d0*/  NOP ;  /* 0x0000000000007918 */ /* 0x004fe20000000000 */
.L_x_11:
[----:B------:R-:W2:Y:S01]  /*08e0*/  SHFL.IDX PT, R2, R101, RZ, 0x1f ;  /* 0x00001fff65027589 */ /* 0x000ea200000e0000 */
[----:B------:R-:W-:Y:S01]  /*08f0*/  NOP ;  /* 0x0000000000007918 */ /* 0x000fe20000000000 */
[----:B--2---:R-:W-:-:S13]  /*0900*/  ISETP.NE.AND P0, PT, R2, 0x4, PT ;  /* 0x000000040200780c */ /* 0x004fda0003f05270 */
[----:B------:R-:W-:Y:S05]  /*0910*/  @P0 BRA `(.L_x_12) ;  /* 0x00000000004c0947 */ /* 0x000fea0003800000 */
[----:B-1----:R-:W1:Y:S01]  /*0920*/  S2UR UR5, SR_CgaCtaId ;  /* 0x00000000000579c3 */ /* 0x002e620000008800 */
[----:B------:R-:W-:Y:S01]  /*0930*/  UMOV UR9, 0x100 ;  /* 0x0000010000097882 */ /* 0x000fe20000000000 */
[----:B------:R-:W-:Y:S01]  /*0940*/  UMOV UR7, 0x400 ;  /* 0x0000040000077882 */ /* 0x000fe20000000000 */
[----:B------:R-:W-:Y:S01]  /*0950*/  USEL UR9, UR9, 0xe0, UP2 ;  /* 0x000000e009097887 */ /* 0x000fe20009000000 */
[----:B------:R-:W-:Y:S01]  /*0960*/  UMOV UR4, 0x1 ;  /* 0x0000000100047882 */ /* 0x000fe20000000000 */
[----:B------:R-:W-:Y:S01]  /*0970*/  ELECT P0, URZ, PT ;  /* 0x0000000000ff782f */ /* 0x000fe20003800000 */
[----:B------:R-:W-:-:S04]  /*0980*/  UIADD3 UR10, UPT, UPT, -UR4, 0x100000, URZ ;  /* 0x00100000040a7890 */ /* 0x000fc8000fffe1ff */
[----:B------:R-:W-:Y:S02]  /*0990*/  USHF.L.U32 UR11, UR10, 0xb, URZ ;  /* 0x0000000b0a0b7899 */ /* 0x000fe400080006ff */
[----:B------:R-:W-:Y:S02]  /*09a0*/  USHF.L.U32 UR10, UR10, 0x1, URZ ;  /* 0x000000010a0a7899 */ /* 0x000fe400080006ff */
[----:B------:R-:W-:-:S04]  /*09b0*/  UIADD3 UR12, UPT, UPT, -UR9, 0x100000, URZ ;  /* 0x00100000090c7890 */ /* 0x000fc8000fffe1ff */
[----:B------:R-:W-:Y:S02]  /*09c0*/  USHF.L.U32 UR13, UR12, 0xb, URZ ;  /* 0x0000000b0c0d7899 */ /* 0x000fe400080006ff */
[----:B------:R-:W-:Y:S02]  /*09d0*/  USHF.L.U32 UR12, UR12, 0x1, URZ ;  /* 0x000000010c0c7899 */ /* 0x000fe400080006ff */
[----:B-1----:R-:W-:Y:S01]  /*09e0*/  ULEA UR5, UR5, UR7, 0x18 ;  /* 0x0000000705057291 */ /* 0x002fe2000f8ec0ff */
[----:B------:R-:W1:Y:S11]  /*09f0*/  FENCE.VIEW.ASYNC.S ;  /* 0x00000000000073c6 */ /* 0x000e760000000000 */
[----:B-1----:R2:W1:Y:S01]  /*0a00*/  SYNCS.EXCH.64 URZ, [UR5+0x90], UR10 ;  /* 0x0000900a05ff75b2 */ /* 0x0024620008000100 */
[----:B------:R2:W1:Y:S01]  /*0a10*/  SYNCS.EXCH.64 URZ, [UR5+0xa0], UR12 ;  /* 0x0000a00c05ff75b2 */ /* 0x0004620008000100 */
[----:B------:R2:W1:Y:S01]  /*0a20*/  SYNCS.EXCH.64 URZ, [UR5+0x98], UR10 ;  /* 0x0000980a05ff75b2 */ /* 0x0004620008000100 */
[----:B------:R2:W1:Y:S02]  /*0a30*/  SYNCS.EXCH.64 URZ, [UR5+0xa8], UR12 ;  /* 0x0000a80c05ff75b2 */ /* 0x0004640008000100 */
[----:B--2---:R-:W-:Y:S01]  /*0a40*/  NOP ;  /* 0x0000000000007918 */ /* 0x004fe20000000000 */
.L_x_12:
        /* <DEDUP_REMOVED lines=20> */
[----:B------:R2:W1:Y:S01]  /*0b90*/  SYNCS.EXCH.64 URZ, [UR7+0xd8], UR4 ;  /* 0x0000d80407ff75b2 */ /* 0x0004620008000100 */
[----:B------:R2:W1:Y:S01]  /*0ba0*/  SYNCS.EXCH.64 URZ, [UR7+0xc0], UR10 ;  /* 0x0000c00a07ff75b2 */ /* 0x0004620008000100 */
[----:B------:R2:W1:Y:S01]  /*0bb0*/  SYNCS.EXCH.64 URZ, [UR7+0xe0], UR4 ;  /* 0x0000e00407ff75b2 */ /* 0x0004620008000100 */
[----:B------:R2:W1:Y:S01]  /*0bc0*/  SYNCS.EXCH.64 URZ, [UR7+0xc8], UR10 ;  /* 0x0000c80a07ff75b2 */ /* 0x0004620008000100 */
[----:B------:R2:W1:Y:S02]  /*0bd0*/  SYNCS.EXCH.64 URZ, [UR7+0xe8], UR4 ;  /* 0x0000e80407ff75b2 */ /* 0x0004640008000100 */
[----:B--2---:R-:W-:Y:S01]  /*0be0*/  NOP ;  /* 0x0000000000007918 */ /* 0x004fe20000000000 */
.L_x_13:
        /* <DEDUP_REMOVED lines=18> */
.L_x_14:
[----:B-1----:R-:W1:Y:S01]  /*0d10*/  S2UR UR5, SR_CTAID.X ;  /* 0x00000000000579c3 */ /* 0x002e620000002500 */
[----:B------:R-:W-:-:S05]  /*0d20*/  CS2R.32 R96, SR_CgaSize ;  /* 0x0000000000607805 */ /* 0x000fca0000008a00 */
[----:B------:R-:W-:-:S05]  /*0d30*/  IMAD R96, R96, -0xa0, RZ ;  /* 0xffffff6060607824 */ /* 0x000fca00078e02ff */
[----:B------:R-:W-:-:S14]  /*0d40*/  R2UR UR9, R96 ;  /* 0x00000000600972ca */ /* 0x000fdc00000e0000 */
[----:B------:R-:W2:Y:S01]  /*0d50*/  LDCU UR9, c[0x0][UR9+0x2b0] ;  /* 0x00005600090977ac */ /* 0x000ea20008000800 */
[----:B------:R-:W-:Y:S01]  /*0d60*/  NOP ;  /* 0x0000000000007918 */ /* 0x000fe20000000000 */
[----:B------:R-:W-:-:S05]  /*0d70*/  CS2R.32 R96, SR_CgaSize ;  /* 0x0000000000607805 */ /* 0x000fca0000008a00 */
[----:B------:R-:W-:-:S05]  /*0d80*/  IMAD R96, R96, -0xa0, RZ ;  /* 0xffffff6060607824 */ /* 0x000fca00078e02ff */
[----:B------:R-:W-:-:S14]  /*0d90*/  R2UR UR7, R96 ;  /* 0x00000000600772ca */ /* 0x000fdc00000e0000 */
[----:B------:R-:W3:Y:S01]  /*0da0*/  LDCU UR7, c[0x0][UR7+0x2b4] ;  /* 0x00005680070777ac */ /* 0x000ee20008000800 */
[----:B------:R-:W4:Y:S08]  /*0db0*/  S2UR UR4, SR_CTAID.Y ;  /* 0x00000000000479c3 */ /* 0x000f300000002600 */
[----:B------:R-:W3:Y:S01]  /*0dc0*/  LDC R9, c[0x0][0xb24] ;  /* 0x0002c900ff097b82 */ /* 0x000ee20000000800 */
[----:B-1----:R-:W-:-:S02]  /*0dd0*/  I2FP.F32.U32 R4, UR5 ;  /* 0x0000000500047c45 */ /* 0x002fc40008201000 */
[----:B------:R-:W-:-:S05]  /*0de0*/  CS2R.32 R5, SR_CgaSize ;  /* 0x0000000000057805 */ /* 0x000fca0000008a00 */
[----:B------:R-:W-:-:S06]  /*0df0*/  IMAD R5, R5, -0xa0, RZ ;  /* 0xffffff6005057824 */ /* 0x000fcc00078e02ff */
[----:B------:R-:W1:Y:S01]  /*0e00*/  LDC R5, c[0x0][R5+0x2a0] ;  /* 0x0000a80005057b82 */ /* 0x000e620000000800 */
[----:B------:R-:W-:Y:S01]  /*0e10*/  MOV R21, UR5 ;  /* 0x0000000500157c02 */ /* 0x000fe20008000f00 */
[----:B--2---:R-:W-:Y:S01]  /*0e20*/  FMUL R4, R4, UR9 ;  /* 0x0000000904047c20 */ /* 0x004fe20008400000 */
[----:B----4-:R-:W-:Y:S02]  /*0e30*/  I2FP.F32.U32 R2, UR4 ;  /* 0x0000000400027c45 */ /* 0x010fe40008201000 */
[----:B------:R-:W-:-:S05]  /*0e40*/  CS2R.32 R3, SR_CgaSize ;  /* 0x0000000000037805 */ /* 0x000fca0000008a00 */
[----:B------:R-:W-:-:S06]  /*0e50*/  IMAD R3, R3, -0xa0, RZ ;  /* 0xffffff6003037824 */ /* 0x000fcc00078e02ff */
[----:B------:R-:W2:Y:S01]  /*0e60*/  LDC R3, c[0x0][R3+0x2a4] ;  /* 0x0000a90003037b82 */ /* 0x000ea20000000800 */
[----:B------:R-:W4:Y:S01]  /*0e70*/  F2I.U32.TRUNC.NTZ R96, R4 ;  /* 0x0000000400607305 */ /* 0x000f22000020f000 */
[----:B------:R-:W-:Y:S01]  /*0e80*/  MOV R20, UR4 ;  /* 0x0000000400147c02 */ /* 0x000fe20008000f00 */
[----:B---3--:R-:W-:-:S05]  /*0e90*/  FMUL R2, R2, UR7 ;  /* 0x0000000702027c20 */ /* 0x008fca0008400000 */
[----:B------:R-:W-:Y:S01]  /*0ea0*/  BAR.SYNC.DEFER_BLOCKING 0x0 ;  /* 0x0000000000007b1d */ /* 0x000fe20000010000 */
[----:B------:R-:W-:-:S05]  /*0eb0*/  ISETP.GE.AND P0, PT, R9, 0x1, PT ;  /* 0x000000010900780c */ /* 0x000fca0003f06270 */
[----:B------:R-:W3:Y:S02]  /*0ec0*/  F2I.U32.TRUNC.NTZ R94, R2 ;  /* 0x00000002005e7305 */ /* 0x000ee4000020f000 */
[----:B------:R-:W2:Y:S01]  /*0ed0*/  S2UR UR36, SR_CTAID.Z ;  /* 0x00000000002479c3 */ /* 0x000ea20000002700 */
[----:B----4-:R-:W-:-:S05]  /*0ee0*/  IADD3 R96, PT, PT, -R96, RZ, RZ ;  /* 0x000000ff60607210 */ /* 0x010fca0007ffe1ff */
[----:B-1----:R-:W-:Y:S01]  /*0ef0*/  IMAD R96, R5, R96, UR5 ;  /* 0x0000000505607e24 */ /* 0x002fe2000f8e0260 */
[----:B---3--:R-:W-:-:S05]  /*0f00*/  IADD3 R94, PT, PT, -R94, RZ, RZ ;  /* 0x000000ff5e5e7210 */ /* 0x008fca0007ffe1ff */
[----:B--2---:R-:W-:Y:S01]  /*0f10*/  IMAD R94, R3, R94, UR4 ;  /* 0x00000004035e7e24 */ /* 0x004fe2000f8e025e */
[----:B------:R-:W-:Y:S06]  /*0f20*/  @!P0 BRA `(.L_x_15) ;  /* 0x0000000000b88947 */ /* 0x000fec0003800000 */
[----:B------:R-:W1:Y:S01]  /*0f30*/  LDC.64 R4, c[0x0][0xb18] ;  /* 0x0002c600ff047b82 */ /* 0x000e620000000a00 */
[----:B------:R-:W-:-:S07]  /*0f40*/  ISETP.NE.AND P0, PT, R9, 0x1, PT ;  /* 0x000000010900780c */ /* 0x000fce0003f05270 */
[----:B------:R-:W2:Y:S08]  /*0f50*/  LDC R10, c[0x0][0xb0c] ;  /* 0x0002c300ff0a7b82 */ /* 0x000eb00000000800 */
[----:B------:R-:W3:Y:S08]  /*0f60*/  LDC R11, c[0x0][0x370] ;  /* 0x0000dc00ff0b7b82 */ /* 0x000ef00000000800 */
[----:B------:R-:W4:Y:S01]  /*0f70*/  LDC R12, c[0x0][0x374] ;  /* 0x0000dd00ff0c7b82 */ /* 0x000f220000000800 */
[----:B-1----:R-:W-:-:S07]  /*0f80*/  ISETP.NE.AND P1, PT, R4, 0x1, PT ;  /* 0x000000010400780c */ /* 0x002fce0003f25270 */
[----:B------:R-:W3:Y:S01]  /*0f90*/  LDC.64 R6, c[0x0][0xb10] ;  /* 0x0002c400ff067b82 */ /* 0x000ee20000000a00 */
[----:B--2---:R-:W-:-:S07]  /*0fa0*/  ISETP.NE.AND P2, PT, R10, 0x1, PT ;  /* 0x000000010a00780c */ /* 0x004fce0003f45270 */
[----:B------:R-:W1:Y:S08]  /*0fb0*/  LDC R8, c[0x0][0xb20] ;  /* 0x0002c800ff087b82 */ /* 0x000e700000000800 */
[----:B------:R-:W2:Y:S01]  /*0fc0*/  LDC.64 R2, c[0x0][0xb28] ;  /* 0x0002ca00ff027b82 */ /* 0x000ea20000000a00 */
[----:B----4-:R-:W-:-:S04]  /*0fd0*/  IMAD.HI.U32 R13, R12, R5, RZ ;  /* 0x000000050c0d7227 */ /* 0x010fc800078e00ff */
[----:B------:R-:W-:-:S04]  /*0fe0*/  IMAD.HI.U32 R5, R20, R5, RZ ;  /* 0x0000000514057227 */ /* 0x000fc800078e00ff */
[----:B---3--:R-:W-:-:S04]  /*0ff0*/  IMAD.HI.U32 R14, R11, R6, RZ ;  /* 0x000000060b0e7227 */ /* 0x008fc800078e00ff */
[C---:B------:R-:W-:Y:S01]  /*1000*/  IMAD.HI.U32 R16, R21.reuse, R6, RZ ;  /* 0x0000000615107227 */ /* 0x040fe200078e00ff */
[-C--:B------:R-:W-:Y:S02]  /*1010*/  @P2 SHF.R.U32.HI R11, RZ, R7.reuse, R14 ;  /* 0x00000007ff0b2219 */ /* 0x080fe4000001160e */
[-C--:B-1----:R-:W-:Y:S02]  /*1020*/  @P1 SHF.R.U32.HI R12, RZ, R8.reuse, R13 ;  /* 0x00000008ff0c1219 */ /* 0x082fe4000001160d */
[----:B------:R-:W-:Y:S02]  /*1030*/  SHF.R.U32.HI R5, RZ, R8, R5 ;  /* 0x00000008ff057219 */ /* 0x000fe40000011605 */
[----:B------:R-:W-:Y:S02]  /*1040*/  SHF.R.U32.HI R16, RZ, R7, R16 ;  /* 0x00000007ff107219 */ /* 0x000fe40000011610 */
[----:B------:R-:W-:Y:S01]  /*1050*/  SEL R5, R20, R5, !P1 ;  /* 0x0000000514057207 */ /* 0x000fe20004800000 */
[----:B--2---:R-:W-:Y:S01]  /*1060*/  IMAD.HI.U32 R14, R12, R2, RZ ;  /* 0x000000020c0e7227 */ /* 0x004fe200078e00ff */
[----:B------:R-:W-:-:S02]  /*1070*/  SEL R7, R21, R16, !P2 ;  /* 0x0000001015077207 */ /* 0x000fc40005000000 */
[----:B------:R-:W-:Y:S01]  /*1080*/  IADD3 R13, PT, PT, -R5, RZ, RZ ;  /* 0x000000ff050d7210 */ /* 0x000fe20007ffe1ff */
[----:B------:R-:W-:Y:S01]  /*1090*/  IMAD.HI.U32 R6, R11, R2, RZ ;  /* 0x000000020b067227 */ /* 0x000fe200078e00ff */
[----:B------:R-:W-:-:S03]  /*10a0*/  @P0 SHF.R.U32.HI R12, RZ, R3, R14 ;  /* 0x00000003ff0c0219 */ /* 0x000fc6000001160e */
[----:B------:R-:W-:Y:S01]  /*10b0*/  IMAD R13, R4, R13, R20 ;  /* 0x0000000d040d7224 */ /* 0x000fe200078e0214 */
[----:B------:R-:W-:Y:S01]  /*10c0*/  @P0 SHF.R.U32.HI R11, RZ, R3, R6 ;  /* 0x00000003ff0b0219 */ /* 0x000fe20000011606 */
[----:B------:R-:W-:-:S04]  /*10d0*/  IMAD R12, R12, R9, RZ ;  /* 0x000000090c0c7224 */ /* 0x000fc800078e02ff */
[----:B------:R-:W-:Y:S01]  /*10e0*/  IMAD R6, R11, R9, RZ ;  /* 0x000000090b067224 */ /* 0x000fe200078e02ff */
[----:B------:R-:W-:-:S04]  /*10f0*/  ISETP.GE.AND P1, PT, R5, R12, PT ;  /* 0x0000000c0500720c */ /* 0x000fc80003f26270 */
[----:B------:R-:W-:Y:S01]  /*1100*/  ISETP.GE.OR P1, PT, R7, R6, P1 ;  /* 0x000000060700720c */ /* 0x000fe20000f26670 */
[----:B------:R-:W-:-:S05]  /*1110*/  IMAD.HI.U32 R6, R5, R2, RZ ;  /* 0x0000000205067227 */ /* 0x000fca00078e00ff */
[----:B------:R-:W-:-:S04]  /*1120*/  SHF.R.U32.HI R6, RZ, R3, R6 ;  /* 0x00000003ff067219 */ /* 0x000fc80000011606 */
[----:B------:R-:W-:-:S03]  /*1130*/  SEL R6, R5, R6, !P0 ;  /* 0x0000000605067207 */ /* 0x000fc60004000000 */
[----:B------:R-:W-:Y:S01]  /*1140*/  @!P1 IMAD.HI.U32 R8, R7, R2, RZ ;  /* 0x0000000207089227 */ /* 0x000fe200078e00ff */
[----:B------:R-:W-:-:S04]  /*1150*/  IADD3 R2, PT, PT, -R6, RZ, RZ ;  /* 0x000000ff06027210 */ /* 0x000fc80007ffe1ff */
[----:B------:R-:W-:Y:S01]  /*1160*/  @!P1 SHF.R.U32.HI R8, RZ, R3, R8 ;  /* 0x00000003ff089219 */ /* 0x000fe20000011608 */
[----:B------:R-:W-:-:S03]  /*1170*/  IMAD R2, R9, R2, R5 ;  /* 0x0000000209027224 */ /* 0x000fc600078e0205 */
[----:B------:R-:W-:-:S05]  /*1180*/  @!P1 SEL R3, R7, R8, !P0 ;  /* 0x0000000807039207 */ /* 0x000fca0004000000 */
[--C-:B------:R-:W-:Y:S02]  /*1190*/  @!P1 IMAD.IADD R6, R6, 0x1, -R3.reuse ;  /* 0x0000000106069824 */ /* 0x100fe400078e0a03 */
[----:B------:R-:W-:Y:S01]  /*11a0*/  @!P1 IMAD R3, R2, R11, R3 ;  /* 0x0000000b02039224 */ /* 0x000fe200078e0203 */
[----:B------:R-:W-:Y:S01]  /*11b0*/  IADD3 R2, PT, PT, -R7, RZ, RZ ;  /* 0x000000ff07027210 */ /* 0x000fe20007ffe1ff */
[----:B------:R-:W-:Y:S02]  /*11c0*/  @!P1 IMAD R5, R6, R9, R7 ;  /* 0x0000000906059224 */ /* 0x000fe400078e0207 */
[----:B------:R-:W-:Y:S02]  /*11d0*/  @!P1 IMAD.MOV.U32 R7, RZ, RZ, R3 ;  /* 0x000000ffff079224 */ /* 0x000fe400078e0003 */
[----:B------:R-:W-:Y:S02]  /*11e0*/  IMAD R2, R10, R2, R21 ;  /* 0x000000020a027224 */ /* 0x000fe400078e0215 */
[----:B------:R-:W-:-:S02]  /*11f0*/  IMAD R20, R5, R4, R13 ;  /* 0x0000000405147224 */ /* 0x000fc400078e020d */
[----:B------:R-:W-:Y:S02]  /*1200*/  IMAD R21, R7, R10, R2 ;  /* 0x0000000a07157224 */ /* 0x000fe400078e0202 */
.L_x_15:
[----:B------:R-:W1:Y:S01]  /*1210*/  LDCU UR4, c[0x0][0xb30] ;  /* 0x00016600ff0477ac */ /* 0x000e620008000800 */
[----:B------:R-:W2:Y:S08]  /*1220*/  S2UR UR37, SR_CgaCtaId ;  /* 0x00000000002579c3 */ /* 0x000eb00000008800 */
[----:B------:R-:W3:Y:S01]  /*1230*/  LDC R40, c[0x0][0xb24] ;  /* 0x0002c900ff287b82 */ /* 0x000ee20000000800 */
[----:B-1----:R-:W-:-:S09]  /*1240*/  UISETP.NE.AND UP1, UPT, UR4, 0x1, UPT ;  /* 0x000000010400788c */ /* 0x002fd2000bf25270 */
[----:B--2---:R-:W-:Y:S05]  /*1250*/  BRA.U UP1, `(.L_x_16) ;  /* 0x0000000101407547 */ /* 0x004fea000b800000 */
[----:B------:R-:W1:Y:S08]  /*1260*/  LDC.64 R4, c[0x0][0xb10] ;  /* 0x0002c400ff047b82 */ /* 0x000e700000000a00 */
[----:B------:R-:W2:Y:S08]  /*1270*/  LDC.64 R2, c[0x0][0xb18] ;  /* 0x0002c600ff027b82 */ /* 0x000eb00000000a00 */
[----:B------:R-:W4:Y:S08]  /*1280*/  LDC R6, c[0x0][0xb20] ;  /* 0x0002c800ff067b82 */ /* 0x000f300000000800 */
[----:B------:R-:W3:Y:S01]  /*1290*/  LDC R8, c[0x0][0xb0c] ;  /* 0x0002c300ff087b82 */ /* 0x000ee20000000800 */
[----:B-1----:R-:W-:-:S05]  /*12a0*/  IMAD.HI.U32 R4, R21, R4, RZ ;  /* 0x0000000415047227 */ /* 0x002fca00078e00ff */
[----:B------:R-:W-:Y:S01]  /*12b0*/  SHF.R.U32.HI R4, RZ, R5, R4 ;  /* 0x00000005ff047219 */ /* 0x000fe20000011604 */
[----:B--2---:R-:W-:Y:S01]  /*12c0*/  IMAD.HI.U32 R3, R20, R3, RZ ;  /* 0x0000000314037227 */ /* 0x004fe200078e00ff */
[----:B------:R-:W-:-:S04]  /*12d0*/  ISETP.NE.AND P0, PT, R2, 0x1, PT ;  /* 0x000000010200780c */ /* 0x000fc80003f05270 */
[----:B----4-:R-:W-:-:S04]  /*12e0*/  SHF.R.U32.HI R3, RZ, R6, R3 ;  /* 0x00000006ff037219 */ /* 0x010fc80000011603 */
[----:B------:R-:W-:Y:S02]  /*12f0*/  SEL R3, R20, R3, !P0 ;  /* 0x0000000314037207 */ /* 0x000fe40004000000 */
[----:B---3--:R-:W-:-:S04]  /*1300*/  ISETP.NE.AND P1, PT, R8, 0x1, PT ;  /* 0x000000010800780c */ /* 0x008fc80003f25270 */
[----:B------:R-:W-:-:S05]  /*1310*/  SEL R4, R21, R4, !P1 ;  /* 0x0000000415047207 */ /* 0x000fca0004800000 */
[----:B------:R-:W-:Y:S02]  /*1320*/  IMAD.IADD R5, R3, 0x1, -R4 ;  /* 0x0000000103057824 */ /* 0x000fe400078e0a04 */
[----:B------:R-:W-:Y:S02]  /*1330*/  IMAD.IADD R3, R4, 0x1, -R3 ;  /* 0x0000000104037824 */ /* 0x000fe400078e0a03 */
[----:B------:R-:W-:Y:S02]  /*1340*/  IMAD R21, R5, R8, R21 ;  /* 0x0000000805157224 */ /* 0x000fe400078e0215 */
[----:B------:R-:W-:-:S07]  /*1350*/  IMAD R20, R3, R2, R20 ;  /* 0x0000000203147224 */ /* 0x000fce00078e0214 */
.L_x_16:
[----:B------:R-:W-:Y:S01]  /*1360*/  BAR.SYNC.DEFER_BLOCKING 0x0 ;  /* 0x0000000000007b1d */ /* 0x000fe20000010000 */
[----:B------:R-:W-:Y:S01]  /*1370*/  UISETP.NE.AND UP1, UPT, UR8, 0x2, UPT ;  /* 0x000000020800788c */ /* 0x000fe2000bf25270 */
[----:B------:R-:W-:Y:S02]  /*1380*/  ISETP.NE.OR P5, PT, R0, 0x2, !P5 ;  /* 0x000000020000780c */ /* 0x000fe40006fa5670 */
[----:B------:R-:W-:-:S06]  /*1390*/  LOP3.LUT R2, R108, 0x1f, RZ, 0xc0, !PT ;  /* 0x0000001f6c027812 */ /* 0x000fcc00078ec0ff */
[----:B------:R-:W-:Y:S05]  /*13a0*/  BRA.U UP1, `(.L_x_17) ;  /* 0x0000001101a87547 */ /* 0x000fea000b800000 */
[----:B------:R-:W1:Y:S01]  /*13b0*/  LDCU UR13, c[0x0][0x38c] ;  /* 0x00007180ff0d77ac */ /* 0x000e620008000800 */
[----:B------:R-:W2:Y:S01]  /*13c0*/  LDC R9, c[0x0][0x370] ;  /* 0x0000dc00ff097b82 */ /* 0x000ea20000000800 */
[----:B------:R-:W-:Y:S01]  /*13d0*/  PLOP3.LUT P1, PT, PT, PT, UP2, 0x80, 0x8 ;  /* 0x000000000008781c */ /* 0x000fe20003f2f028 */
[----:B------:R-:W-:Y:S01]  /*13e0*/  HFMA2 R12, -RZ, RZ, 0, 0 ;  /* 0x00000000ff0c7431 */ /* 0x000fe200000001ff */
[----:B------:R-:W-:Y:S01]  /*13f0*/  ISETP.EQ.OR P4, PT, R2, RZ, P5 ;  /* 0x000000ff0200720c */ /* 0x000fe20002f82670 */
[----:B------:R-:W-:Y:S01]  /*1400*/  IMAD.MOV.U32 R15, RZ, RZ, 0x1 ;  /* 0x00000001ff0f7424 */ /* 0x000fe200078e00ff */
[----:B------:R-:W-:Y:S01]  /*1410*/  PLOP3.LUT P1, PT, P1, PT, PT, 0x8, 0x80 ;  /* 0x000000000080781c */ /* 0x000fe20000f2e170 */
[----:B------:R-:W-:Y:S01]  /*1420*/  IMAD.MOV.U32 R14, RZ, RZ, RZ ;  /* 0x000000ffff0e7224 */ /* 0x000fe200078e00ff */
[----:B------:R-:W-:Y:S01]  /*1430*/  MOV R8, 0x1 ;  /* 0x0000000100087802 */ /* 0x000fe20000000f00 */
[----:B------:R-:W4:Y:S01]  /*1440*/  LDC R0, c[0x0][0x374] ;  /* 0x0000dd00ff007b82 */ /* 0x000f220000000800 */
[----:B------:R-:W-:Y:S01]  /*1450*/  IMAD.MOV.U32 R10, RZ, RZ, RZ ;  /* 0x000000ffff0a7224 */ /* 0x000fe200078e00ff */
[----:B------:R-:W2:Y:S01]  /*1460*/  LDCU.64 UR22, c[0x0][0x348] ;  /* 0x00006900ff1677ac */ /* 0x000ea20008000a00 */
[----:B------:R-:W-:Y:S01]  /*1470*/  UMOV UR6, URZ ;  /* 0x000000ff00067c82 */ /* 0x000fe20008000000 */
[----:B-1----:R-:W-:-:S04]  /*1480*/  UIADD3 UR5, UPT, UPT, UR13, 0x3f, URZ ;  /* 0x0000003f0d057890 */ /* 0x002fc8000fffe0ff */
[----:B------:R-:W-:-:S04]  /*1490*/  USHF.R.S32.HI UR4, URZ, 0x1f, UR5 ;  /* 0x0000001fff047899 */ /* 0x000fc80008011405 */
[----:B------:R-:W-:-:S04]  /*14a0*/  ULEA.HI UR4, UR4, UR5, URZ, 0x6 ;  /* 0x0000000504047291 */ /* 0x000fc8000f8f30ff */
[----:B------:R-:W-:Y:S02]  /*14b0*/  USHF.R.S32.HI UR15, URZ, 0x6, UR4 ;  /* 0x00000006ff0f7899 */ /* 0x000fe40008011404 */
[----:B------:R-:W-:Y:S02]  /*14c0*/  UIADD3 UR4, UPT, UPT, UR13, -0x1, URZ ;  /* 0xffffffff0d047890 */ /* 0x000fe4000fffe0ff */
[----:B------:R-:W-:Y:S02]  /*14d0*/  UISETP.LT.U32.AND UP0, UPT, UR15, 0x6, UPT ;  /* 0x000000060f00788c */ /* 0x000fe4000bf01070 */
[----:B------:R-:W-:Y:S02]  /*14e0*/  UISETP.GE.U32.AND UP1, UPT, UR4, -0x7f, UPT ;  /* 0xffffff810400788c */ /* 0x000fe4000bf26070 */
[----:B------:R-:W-:Y:S02]  /*14f0*/  USEL UR14, UR15, 0x6, UP0 ;  /* 0x000000060f0e7887 */ /* 0x000fe40008000000 */
[----:B------:R-:W-:-:S02]  /*1500*/  UIADD3 UR13, UPT, UPT, UR13, 0x7e, URZ ;  /* 0x0000007e0d0d7890 */ /* 0x000fc4000fffe0ff */
[----:B------:R-:W-:Y:S02]  /*1510*/  UIADD3 UR5, UPT, UPT, UR14, -0x1, URZ ;  /* 0xffffffff0e057890 */ /* 0x000fe4000fffe0ff */
[----:B------:R-:W-:-:S03]  /*1520*/  UIADD3 UR7, UPT, UPT, UR15, -UR14, URZ ;  /* 0x8000000e0f077290 */ /* 0x000fc6000fffe0ff */
[----:B------:R-:W-:-:S04]  /*1530*/  @UP1 UIADD3 UR5, UPT, UPT, UR14, URZ, URZ ;  /* 0x000000ff0e051290 */ /* 0x000fc8000fffe0ff */
[----:B--2---:R-:W-:-:S12]  /*1540*/  UIADD3 UR5, UPT, UPT, UR5, 0x1, URZ ;  /* 0x0000000105057890 */ /* 0x004fd8000fffe0ff */
.L_x_35:
[----:B------:R-:W-:Y:S01]  /*1550*/  UISETP.NE.AND UP0, UPT, UR37, URZ, UPT ;  /* 0x000000ff2500728c */ /* 0x000fe2000bf05270 */
[----:B------:R-:W1:Y:S08]  /*1560*/  S2UR UR37, SR_CgaCtaId ;  /* 0x00000000002579c3 */ /* 0x000e700000008800 */
[----:B------:R-:W-:Y:S05]  /*1570*/  BRA.U UP0, `(.L_x_18) ;  /* 0x0000000100347547 */ /* 0x000fea000b800000 */
[----:B------:R-:W2:Y:S01]  /*1580*/  S2R R2, SR_CgaCtaId ;  /* 0x0000000000027919 */ /* 0x000ea20000008800 */
[----:B------:R-:W-:-:S04]  /*1590*/  MOV R3, 0x400 ;  /* 0x0000040000037802 */ /* 0x000fc80000000f00 */
[----:B--2---:R-:W-:Y:S02]  /*15a0*/  LEA R3, R2, R3, 0x18 ;  /* 0x0000000302037211 */ /* 0x004fe400078ec0ff */
[----:B------:R-:W-:-:S03]  /*15b0*/  SHF.L.U32 R2, R8, 0x1f, RZ ;  /* 0x0000001f08027819 */ /* 0x000fc600000006ff */
[----:B------:R-:W-:-:S04]  /*15c0*/  IMAD R3, R10, 0x8, R3 ;  /* 0x000000080a037824 */ /* 0x000fc800078e0203 */
[----:B------:R-:W2:Y:S02]  /*15d0*/  SYNCS.PHASECHK.TRANS64.TRYWAIT P0, [R3+URZ+0x100], R2 ;  /* 0x00010002030075a7 */ /* 0x000ea400080011ff */
[----:B--2---:R-:W-:Y:S05]  /*15e0*/  @!P0 BRA `(.L_x_19) ;  /* 0x0000005c000c8947 */ /* 0x004fea0003800000 */
.L_x_107:
[----:B------:R-:W-:Y:S01]  /*15f0*/  VIADD R10, R10, 0x1 ;  /* 0x000000010a0a7836 */ /* 0x000fe20000000000 */
[----:B------:R2:W-:Y:S04]  /*1600*/  SYNCS.ARRIVE.TRANS64.A1T0 RZ, [R3+URZ+0xf0], RZ ;  /* 0x0000f0ff03ff79a7 */ /* 0x0005e800081000ff */
[----:B------:R-:W-:-:S04]  /*1610*/  ISETP.NE.AND P0, PT, R10, 0x2, PT ;  /* 0x000000020a00780c */ /* 0x000fc80003f05270 */
[----:B------:R-:W-:Y:S02]  /*1620*/  SEL R10, R10, RZ, P0 ;  /* 0x000000ff0a0a7207 */ /* 0x000fe40000000000 */
[----:B--2---:R-:W-:-:S04]  /*1630*/  SEL R3, RZ, 0x1, P0 ;  /* 0x00000001ff037807 */ /* 0x004fc80000000000 */
[----:B------:R-:W-:-:S07]  /*1640*/  LOP3.LUT R8, R8, R3, RZ, 0x3c, !PT ;  /* 0x0000000308087212 */ /* 0x000fce00078e3cff */
.L_x_18:
[----:B------:R-:W-:Y:S01]  /*1650*/  UMOV UR4, 0x400 ;  /* 0x0000040000047882 */ /* 0x000fe20000000000 */
[----:B------:R-:W-:Y:S01]  /*1660*/  SHF.L.U32 R2, R15, 0x1f, RZ ;  /* 0x0000001f0f027819 */ /* 0x000fe200000006ff */
[----:B-1----:R-:W-:Y:S01]  /*1670*/  ULEA UR4, UR37, UR4, 0x18 ;  /* 0x0000000425047291 */ /* 0x002fe2000f8ec0ff */
[----:B------:R-:W-:Y:S01]  /*1680*/  R2UR UR35, R21 ;  /* 0x00000000152372ca */ /* 0x000fe200000e0000 */
[----:B------:R-:W-:Y:S01]  /*1690*/  UISETP.GE.U32.AND UP0, UPT, UR13, 0x7f, UPT ;  /* 0x0000007f0d00788c */ /* 0x000fe2000bf06070 */
[----:B------:R-:W-:Y:S01]  /*16a0*/  R2UR UR11, R20 ;  /* 0x00000000140b72ca */ /* 0x000fe200000e0000 */
[----:B------:R-:W-:Y:S01]  /*16b0*/  ULEA UR8, UR6, UR4, 0x3 ;  /* 0x0000000406087291 */ /* 0x000fe2000f8e18ff */
[----:B------:R-:W-:-:S08]  /*16c0*/  UMOV UR24, URZ ;  /* 0x000000ff00187c82 */ /* 0x000fd00008000000 */
[----:B------:R1:W2:Y:S01]  /*16d0*/  SYNCS.PHASECHK.TRANS64.TRYWAIT P0, [UR8+0x30], R2 ;  /* 0x00003002ff0075a7 */ /* 0x0002a20008001108 */
[----:B------:R-:W-:Y:S02]  /*16e0*/  USHF.L.U32 UR35, UR35, 0x6, URZ ;  /* 0x0000000623237899 */ /* 0x000fe400080006ff */
[----:B------:R-:W-:Y:S01]  /*16f0*/  USHF.L.U32 UR11, UR11, 0x7, URZ ;  /* 0x000000070b0b7899 */ /* 0x000fe200080006ff */
[----:B------:R-:W-:Y:S11]  /*1700*/  BRA.U !UP0, `(.L_x_20) ;  /* 0x0000000108a87547 */ /* 0x000ff6000b800000 */
[----:B------:R-:W-:Y:S01]  /*1710*/  UMOV UR16, URZ ;  /* 0x000000ff00107c82 */ /* 0x000fe20008000000 */
[----:B------:R-:W-:-:S05]  /*1720*/  UMOV UR17, UR6 ;  /* 0x0000000600117c82 */ /* 0x000fca0008000000 */
.L_x_25:
[----:B-1----:R-:W-:Y:S01]  /*1730*/  ULEA UR33, UR17, UR4, 0x3 ;  /* 0x0000000411217291 */ /* 0x002fe2000f8e18ff */
[----:B--2---:R-:W-:Y:S01]  /*1740*/  @!P5 MOV R3, 0x3000 ;  /* 0x000030000003d802 */ /* 0x004fe20000000f00 */
[----:B--2---:R-:W-:Y:S10]  /*1750*/  @P0 BRA `(.L_x_21) ;  /* 0x00000000000c0947 */ /* 0x004ff40003800000 */
[----:B------:R-:W-:-:S04]  /*1760*/  SHF.L.U32 R5, R15, 0x1f, RZ ;  /* 0x0000001f0f057819 */ /* 0x000fc800000006ff */
[----:B------:R-:W2:Y:S02]  /*1770*/  SYNCS.PHASECHK.TRANS64.TRYWAIT P0, [UR33+0x30], R5 ;  /* 0x00003005ff0075a7 */ /* 0x000ea40008001121 */
[----:B--2---:R-:W-:Y:S05]  /*1780*/  @!P0 BRA `(.L_x_22) ;  /* 0x0000005800b88947 */ /* 0x004fea0003800000 */
.L_x_21:
[----:B------:R2:W-:Y:S01]  /*1790*/  @!P5 SYNCS.ARRIVE.TRANS64 RZ, [UR33], R3 ;  /* 0x00000003ffffd9a7 */ /* 0x0005e20008000021 */
[----:B------:R-:W-:Y:S04]  /*17a0*/  BSSY.RECONVERGENT B0, `(.L_x_23) ;  /* 0x0000003000007945 */ /* 0x000fe80003800200 */
[----:B------:R-:W-:Y:S05]  /*17b0*/  @P4 BRA `(.L_x_24) ;  /* 0x0000000000044947 */ /* 0x000fea0003800000 */
[----:B------:R-:W-:Y:S05]  /*17c0*/  BPT.TRAP 0x1 ;  /* 0x000000040000795c */ /* 0x000fea0000300000 */
.L_x_24:
[----:B------:R-:W-:Y:S05]  /*17d0*/  BSYNC.RECONVERGENT B0 ;  /* 0x0000000000007941 */ /* 0x000fea0003800200 */
.L_x_23:
[----:B------:R-:W-:Y:S02]  /*17e0*/  UIADD3 UR6, UPT, UPT, UR17, 0x1, URZ ;  /* 0x0000000111067890 */ /* 0x000fe4000fffe0ff */
[----:B------:R-:W-:Y:S02]  /*17f0*/  ULEA UR32, UR17, UR4, 0xc ;  /* 0x0000000411207291 */ /* 0x000fe4000f8e60ff */
[----:B------:R-:W-:Y:S02]  /*1800*/  UISETP.NE.AND UP0, UPT, UR6, 0x6, UPT ;  /* 0x000000060600788c */ /* 0x000fe4000bf05270 */
[----:B------:R-:W-:Y:S02]  /*1810*/  UIADD3 UR26, UP1, UPT, UR22, 0x80, URZ ;  /* 0x00000080161a7890 */ /* 0x000fe4000ff3e0ff */
[----:B------:R-:W-:Y:S02]  /*1820*/  USEL UR9, URZ, 0x1, UP0 ;  /* 0x00000001ff097887 */ /* 0x000fe40008000000 */
[----:B------:R-:W-:-:S02]  /*1830*/  USEL UR6, UR6, URZ, UP0 ;  /* 0x000000ff06067287 */ /* 0x000fc40008000000 */
[----:B------:R-:W-:Y:S02]  /*1840*/  UIADD3 UR20, UP0, UPT, UR22, 0x180, URZ ;  /* 0x0000018016147890 */ /* 0x000fe4000ff1e0ff */
[----:B------:R-:W-:Y:S01]  /*1850*/  ULEA UR8, UR6, UR4, 0x3 ;  /* 0x0000000406087291 */ /* 0x000fe2000f8e18ff */
[----:B------:R-:W-:Y:S01]  /*1860*/  LOP3.LUT R15, R15, UR9, RZ, 0x3c, !PT ;  /* 0x000000090f0f7c12 */ /* 0x000fe2000f8e3cff */
[----:B------:R-:W-:Y:S02]  /*1870*/  USHF.L.U32 UR34, UR16, 0x6, URZ ;  /* 0x0000000610227899 */ /* 0x000fe400080006ff */
[----:B------:R-:W-:Y:S01]  /*1880*/  UIADD3.X UR27, UPT, UPT, URZ, UR23, URZ, UP1, !UPT ;  /* 0x00000017ff1b7290 */ /* 0x000fe20008ffe4ff */
[----:B-1----:R-:W-:Y:S01]  /*1890*/  SHF.L.U32 R2, R15, 0x1f, RZ ;  /* 0x0000001f0f027819 */ /* 0x002fe200000006ff */
[----:B------:R-:W-:Y:S02]  /*18a0*/  UIADD3 UR32, UPT, UPT, UR32, 0x4400, URZ ;  /* 0x0000440020207890 */ /* 0x000fe4000fffe0ff */
[----:B------:R-:W-:Y:S01]  /*18b0*/  UIADD3.X UR21, UPT, UPT, URZ, UR23, URZ, UP0, !UPT ;  /* 0x00000017ff157290 */ /* 0x000fe200087fe4ff */
[----:B------:R1:W1:Y:S01]  /*18c0*/  SYNCS.PHASECHK.TRANS64.TRYWAIT P0, [UR8+0x30], R2 ;  /* 0x00003002ff0075a7 */ /* 0x0002620008001108 */
[----:B------:R-:W-:Y:S01]  /*18d0*/  ULEA UR8, UR17, UR4, 0xd ;  /* 0x0000000411087291 */ /* 0x000fe2000f8e68ff */
[----:B------:R-:W-:Y:S01]  /*18e0*/  UMOV UR18, 0x0 ;  /* 0x0000000000127882 */ /* 0x000fe20000000000 */
[----:B------:R-:W-:-:S02]  /*18f0*/  UMOV UR19, 0x10000000 ;  /* 0x1000000000137882 */ /* 0x000fc40000000000 */
[----:B------:R-:W-:Y:S01]  /*1900*/  UIADD3 UR8, UPT, UPT, UR8, 0xa400, URZ ;  /* 0x0000a40008087890 */ /* 0x000fe2000fffe0ff */
[----:B------:R1:W-:Y:S01]  /*1910*/  UTMALDG.3D [UR32], [UR26], desc[UR18] ;  /* 0x000012201a0075b4 */ /* 0x0003e20008011000 */
[----:B------:R-:W-:Y:S01]  /*1920*/  UMOV UR12, UR36 ;  /* 0x00000024000c7c82 */ /* 0x000fe20008000000 */
[----:B------:R-:W-:Y:S01]  /*1930*/  UMOV UR9, UR33 ;  /* 0x0000002100097c82 */ /* 0x000fe20008000000 */
[----:B------:R-:W-:Y:S01]  /*1940*/  UMOV UR10, UR34 ;  /* 0x00000022000a7c82 */ /* 0x000fe20008000000 */
[----:B------:R-:W-:Y:S01]  /*1950*/  UIADD3 UR16, UPT, UPT, UR16, 0x1, URZ ;  /* 0x0000000110107890 */ /* 0x000fe2000fffe0ff */
[----:B------:R-:W-:Y:S01]  /*1960*/  UMOV UR24, UR5 ;  /* 0x0000000500187c82 */ /* 0x000fe20008000000 */
[----:B------:R-:W-:Y:S02]  /*1970*/  UMOV UR17, UR6 ;  /* 0x0000000600117c82 */ /* 0x000fe40008000000 */
[----:B------:R1:W-:Y:S01]  /*1980*/  UTMALDG.3D [UR8], [UR20], desc[UR18] ;  /* 0x00001208140075b4 */ /* 0x0003e20008011000 */
[----:B------:R-:W-:-:S09]  /*1990*/  UISETP.NE.AND UP0, UPT, UR16, UR5, UPT ;  /* 0x000000051000728c */ /* 0x000fd2000bf05270 */
[----:B------:R-:W-:Y:S05]  /*19a0*/  BRA.U UP0, `(.L_x_25) ;  /* 0xfffffffd00607547 */ /* 0x000fea000b83ffff */
.L_x_20:
[----:B-1----:R-:W-:Y:S01]  /*19b0*/  ULEA UR8, UR6, UR4, 0x3 ;  /* 0x0000000406087291 */ /* 0x002fe2000f8e18ff */
[----:B------:R-:W-:Y:S01]  /*19c0*/  SHF.L.U32 R2, R15, 0x1f, RZ ;  /* 0x0000001f0f027819 */ /* 0x000fe200000006ff */
[----:B------:R-:W-:Y:S01]  /*19d0*/  @!P1 SYNCS.ARRIVE.TRANS64.A1T0 RZ, [UR4+0x88], RZ ;  /* 0x000088ffffff99a7 */ /* 0x000fe20008100004 */
[----:B------:R-:W-:-:S06]  /*19e0*/  UISETP.GT.AND UP0, UPT, UR15, UR14, UPT ;  /* 0x0000000e0f00728c */ /* 0x000fcc000bf04270 */
[----:B--2---:R1:W2:Y:S03]  /*19f0*/  SYNCS.PHASECHK.TRANS64.TRYWAIT P0, [UR8+0x30], R2 ;  /* 0x00003002ff0075a7 */ /* 0x0042a60008001108 */
[----:B------:R-:W-:Y:S05]  /*1a00*/  BRA.U !UP0, `(.L_x_26) ;  /* 0x0000000108ac7547 */ /* 0x000fea000b800000 */
[----:B------:R-:W-:Y:S01]  /*1a10*/  UIADD3 UR21, UPT, UPT, UR7, UR24, URZ ;  /* 0x0000001807157290 */ /* 0x000fe2000fffe0ff */
[----:B------:R-:W-:-:S11]  /*1a20*/  UMOV UR25, UR6 ;  /* 0x0000000600197c82 */ /* 0x000fd60008000000 */
.L_x_31:
[----:B-1----:R-:W-:Y:S01]  /*1a30*/  ULEA UR17, UR25, UR4, 0x3 ;  /* 0x0000000419117291 */ /* 0x002fe2000f8e18ff */
[----:B--2---:R-:W-:Y:S01]  /*1a40*/  @!P5 MOV R3, 0x3000 ;  /* 0x000030000003d802 */ /* 0x004fe20000000f00 */
[----:B--2---:R-:W-:Y:S10]  /*1a50*/  @P0 BRA `(.L_x_27) ;  /* 0x00000000000c0947 */ /* 0x004ff40003800000 */
[----:B------:R-:W-:-:S04]  /*1a60*/  SHF.L.U32 R5, R15, 0x1f, RZ ;  /* 0x0000001f0f057819 */ /* 0x000fc800000006ff */
[----:B------:R-:W2:Y:S02]  /*1a70*/  SYNCS.PHASECHK.TRANS64.TRYWAIT P0, [UR17+0x30], R5 ;  /* 0x00003005ff0075a7 */ /* 0x000ea40008001111 */
[----:B--2---:R-:W-:Y:S05]  /*1a80*/  @!P0 BRA `(.L_x_28) ;  /* 0x0000005800108947 */ /* 0x004fea0003800000 */
.L_x_27:
[----:B------:R2:W-:Y:S01]  /*1a90*/  @!P5 SYNCS.ARRIVE.TRANS64 RZ, [UR17], R3 ;  /* 0x00000003ffffd9a7 */ /* 0x0005e20008000011 */
[----:B------:R-:W-:Y:S04]  /*1aa0*/  BSSY.RECONVERGENT B0, `(.L_x_29) ;  /* 0x0000003000007945 */ /* 0x000fe80003800200 */
[----:B------:R-:W-:Y:S05]  /*1ab0*/  @P4 BRA `(.L_x_30) ;  /* 0x0000000000044947 */ /* 0x000fea0003800000 */
[----:B------:R-:W-:Y:S05]  /*1ac0*/  BPT.TRAP 0x1 ;  /* 0x000000040000795c */ /* 0x000fea0000300000 */
.L_x_30:
[----:B------:R-:W-:Y:S05]  /*1ad0*/  BSYNC.RECONVERGENT B0 ;  /* 0x0000000000007941 */ /* 0x000fea0003800200 */
.L_x_29:
        /* <DEDUP_REMOVED lines=10> */
[----:B------:R-:W-:Y:S01]  /*1b80*/  UIADD3 UR16, UPT, UPT, UR16, 0x4400, URZ ;  /* 0x0000440010107890 */ /* 0x000fe2000fffe0ff */
[----:B-1----:R-:W-:Y:S01]  /*1b90*/  SHF.L.U32 R2, R15, 0x1f, RZ ;  /* 0x0000001f0f027819 */ /* 0x002fe200000006ff */
[----:B------:R-:W-:Y:S02]  /*1ba0*/  UIADD3.X UR31, UPT, UPT, URZ, UR23, URZ, UP1, !UPT ;  /* 0x00000017ff1f7290 */ /* 0x000fe40008ffe4ff */
[----:B------:R-:W-:Y:S01]  /*1bb0*/  UIADD3.X UR29, UPT, UPT, URZ, UR23, URZ, UP0, !UPT ;  /* 0x00000017ff1d7290 */ /* 0x000fe200087fe4ff */
[----:B------:R1:W1:Y:S01]  /*1bc0*/  SYNCS.PHASECHK.TRANS64.TRYWAIT P0, [UR8+0x30], R2 ;  /* 0x00003002ff0075a7 */ /* 0x0002620008001108 */
[----:B------:R-:W-:Y:S01]  /*1bd0*/  ULEA UR8, UR25, UR4, 0xd ;  /* 0x0000000419087291 */ /* 0x000fe2000f8e68ff */
[----:B------:R-:W-:Y:S01]  /*1be0*/  UMOV UR26, 0x0 ;  /* 0x00000000001a7882 */ /* 0x000fe20000000000 */
[----:B------:R-:W-:-:S02]  /*1bf0*/  UMOV UR27, 0x10000000 ;  /* 0x10000000001b7882 */ /* 0x000fc40000000000 */
[----:B------:R-:W-:Y:S01]  /*1c00*/  UIADD3 UR8, UPT, UPT, UR8, 0xa400, URZ ;  /* 0x0000a40008087890 */ /* 0x000fe2000fffe0ff */
[----:B------:R-:W-:Y:S01]  /*1c10*/  UMOV UR19, UR35 ;  /* 0x0000002300137c82 */ /* 0x000fe20008000000 */
[----:B------:R-:W-:Y:S01]  /*1c20*/  UMOV UR20, UR36 ;  /* 0x0000002400147c82 */ /* 0x000fe20008000000 */
[----:B------:R-:W-:Y:S01]  /*1c30*/  UMOV UR12, UR36 ;  /* 0x00000024000c7c82 */ /* 0x000fe20008000000 */
[----:B------:R-:W-:Y:S01]  /*1c40*/  UMOV UR9, UR17 ;  /* 0x0000001100097c82 */ /* 0x000fe20008000000 */
[----:B------:R-:W-:Y:S01]  /*1c50*/  UMOV UR10, UR18 ;  /* 0x00000012000a7c82 */ /* 0x000fe20008000000 */
[----:B------:R1:W-:Y:S01]  /*1c60*/  UTMALDG.3D [UR16], [UR30], desc[UR26] ;  /* 0x00001a101e0075b4 */ /* 0x0003e20008011000 */
[----:B------:R-:W-:Y:S01]  /*1c70*/  UIADD3 UR24, UPT, UPT, UR24, 0x1, URZ ;  /* 0x0000000118187890 */ /* 0x000fe2000fffe0ff */
[----:B------:R-:W-:-:S03]  /*1c80*/  UMOV UR25, UR6 ;  /* 0x0000000600197c82 */ /* 0x000fc60008000000 */
[----:B------:R-:W-:Y:S01]  /*1c90*/  UISETP.NE.AND UP0, UPT, UR24, UR21, UPT ;  /* 0x000000151800728c */ /* 0x000fe2000bf05270 */
[----:B------:R1:W-:Y:S08]  /*1ca0*/  UTMALDG.3D [UR8], [UR28], desc[UR26] ;  /* 0x00001a081c0075b4 */ /* 0x0003f00008011000 */
[----:B------:R-:W-:Y:S05]  /*1cb0*/  BRA.U UP0, `(.L_x_31) ;  /* 0xfffffffd005c7547 */ /* 0x000fea000b83ffff */
.L_x_26:
[----:B-1----:R-:W-:Y:S01]  /*1cc0*/  LEA R2, R14, UR4, 0x3 ;  /* 0x000000040e027c11 */ /* 0x002fe2000f8e18ff */
[----:B------:R-:W-:Y:S01]  /*1cd0*/  NOP ;  /* 0x0000000000007918 */ /* 0x000fe20000000000 */
[----:B--2---:R-:W-:Y:S02]  /*1ce0*/  SHF.L.U32 R3, R12, 0x1f, RZ ;  /* 0x0000001f0c037819 */ /* 0x004fe400000006ff */
[----:B------:R-:W-:Y:S02]  /*1cf0*/  LEA R4, R14, UR4, 0x4 ;  /* 0x000000040e047c11 */ /* 0x000fe4000f8e20ff */
[----:B------:R-:W1:Y:S02]  /*1d00*/  SYNCS.PHASECHK.TRANS64.TRYWAIT P0, [R2+URZ+0x90], R3 ;  /* 0x00009003020075a7 */ /* 0x000e6400080011ff */
[----:B-1----:R-:W-:Y:S05]  /*1d10*/  @!P0 BRA `(.L_x_32) ;  /* 0x0000005400848947 */ /* 0x002fea0003800000 */
.L_x_110:
[----:B------:R-:W2:Y:S01]  /*1d20*/  LDS.128 R4, [R4+0x120] ;  /* 0x0001200004047984 */ /* 0x000ea20000000c00 */
[----:B---3--:R-:W-:Y:S01]  /*1d30*/  ISETP.GE.AND P0, PT, R40, 0x1, PT ;  /* 0x000000012800780c */ /* 0x008fe20003f06270 */
[----:B-1----:R-:W-:Y:S01]  /*1d40*/  VIADD R2, R2, 0xa0 ;  /* 0x000000a002027836 */ /* 0x002fe20000000000 */
[----:B------:R-:W-:Y:S01]  /*1d50*/  @!PT LDS RZ, [RZ] ;  /* 0x00000000fffff984 */ /* 0x000fe20000000800 */
[----:B------:R-:W-:Y:S01]  /*1d60*/  @!PT LDS RZ, [RZ] ;  /* 0x00000000fffff984 */ /* 0x000fe20000000800 */
[----:B------:R-:W-:Y:S01]  /*1d70*/  @!PT LDS RZ, [RZ] ;  /* 0x00000000fffff984 */ /* 0x000fe20000000800 */
[----:B------:R-:W-:Y:S01]  /*1d80*/  @!PT LDS RZ, [RZ] ;  /* 0x00000000fffff984 */ /* 0x000fe20000000800 */
[----:B------:R1:W-:Y:S06]  /*1d90*/  MEMBAR.ALL.CTA ;  /* 0x0000000000007992 */ /* 0x0003ec0000008000 */
[----:B-1----:R-:W1:Y:S01]  /*1da0*/  FENCE.VIEW.ASYNC.S ;  /* 0x00000000000073c6 */ /* 0x002e620000000000 */
[----:B------:R-:W-:-:S04]  /*1db0*/  PRMT R2, RZ, 0x654, R2 ;  /* 0x00000654ff027816 */ /* 0x000fc80000000002 */
[----:B-1----:R1:W-:Y:S01]  /*1dc0*/  SYNCS.ARRIVE.TRANS64.RED.A1T0 RZ, [R2+URZ], RZ ;  /* 0x000000ff02ff79a7 */ /* 0x0023e200081004ff */
[----:B--2---:R-:W-:-:S13]  /*1dd0*/  LOP3.LUT P2, RZ, R6, 0x1, RZ, 0xc0, !PT ;  /* 0x0000000106ff7812 */ /* 0x004fda000784c0ff */
[----:B------:R-:W-:Y:S01]  /*1de0*/  @P2 SHF.R.U32.HI R3, RZ, 0x10, R5 ;  /* 0x00000010ff032819 */ /* 0x000fe20000011605 */
[----:B------:R-:W-:Y:S01]  /*1df0*/  VOTEU.ANY UP0, P2 ;  /* 0x0000000000ff7886 */ /* 0x000fe20001000100 */
[----:B------:R-:W-:Y:S02]  /*1e00*/  @P2 MOV R13, R4 ;  /* 0x00000004000d2202 */ /* 0x000fe40000000f00 */
[----:B------:R-:W-:Y:S02]  /*1e10*/  @P2 R2UR.BROADCAST UR8, R3 ;  /* 0x00000000030822ca */ /* 0x000fe400008e0000 */
[----:B------:R-:W-:-:S11]  /*1e20*/  @P2 LOP3.LUT R11, R5, 0xffff, RZ, 0xc0, !PT ;  /* 0x0000ffff050b2812 */ /* 0x000fd600078ec0ff */
[----:B------:R-:W-:Y:S01]  /*1e30*/  @UP0 UMOV UR36, UR8 ;  /* 0x0000000800240c82 */ /* 0x000fe20008000000 */
[----:B-1----:R-:W-:Y:S05]  /*1e40*/  @!P0 BRA `(.L_x_33) ;  /* 0x0000000000b88947 */ /* 0x002fea0003800000 */
[----:B------:R-:W4:Y:S01]  /*1e50*/  LDC.64 R4, c[0x0][0xb18] ;  /* 0x0002c600ff047b82 */ /* 0x000f220000000a00 */
[----:B------:R-:W-:-:S07]  /*1e60*/  ISETP.NE.AND P3, PT, R40, 0x1, PT ;  /* 0x000000012800780c */ /* 0x000fce0003f65270 */
[----:B------:R-:W1:Y:S08]  /*1e70*/  LDC.64 R6, c[0x0][0xb10] ;  /* 0x0002c400ff067b82 */ /* 0x000e700000000a00 */
[----:B------:R-:W2:Y:S08]  /*1e80*/  LDC R16, c[0x0][0xb20] ;  /* 0x0002c800ff107b82 */ /* 0x000eb00000000800 */
[----:B------:R-:W3:Y:S01]  /*1e90*/  LDC R18, c[0x0][0xb0c] ;  /* 0x0002c300ff127b82 */ /* 0x000ee20000000800 */
[----:B----4-:R-:W-:Y:S01]  /*1ea0*/  IMAD.HI.U32 R17, R0, R5, RZ ;  /* 0x0000000500117227 */ /* 0x010fe200078e00ff */
[----:B------:R-:W-:-:S03]  /*1eb0*/  ISETP.NE.AND P0, PT, R4, 0x1, PT ;  /* 0x000000010400780c */ /* 0x000fc60003f05270 */
[----:B------:R-:W-:-:S03]  /*1ec0*/  IMAD.HI.U32 R5, R11, R5, RZ ;  /* 0x000000050b057227 */ /* 0x000fc600078e00ff */
[----:B------:R-:W4:Y:S01]  /*1ed0*/  LDC.64 R2, c[0x0][0xb28] ;  /* 0x0002ca00ff027b82 */ /* 0x000f220000000a00 */
[----:B-1----:R-:W-:-:S04]  /*1ee0*/  IMAD.HI.U32 R20, R9, R6, RZ ;  /* 0x0000000609147227 */ /* 0x002fc800078e00ff */
[----:B------:R-:W-:Y:S01]  /*1ef0*/  IMAD.HI.U32 R22, R13, R6, RZ ;  /* 0x000000060d167227 */ /* 0x000fe200078e00ff */
[----:B------:R-:W-:Y:S02]  /*1f00*/  SHF.R.U32.HI R20, RZ, R7, R20 ;  /* 0x00000007ff147219 */ /* 0x000fe40000011614 */
[-C--:B--2---:R-:W-:Y:S02]  /*1f10*/  SHF.R.U32.HI R17, RZ, R16.reuse, R17 ;  /* 0x00000010ff117219 */ /* 0x084fe40000011611 */
[----:B------:R-:W-:Y:S02]  /*1f20*/  SHF.R.U32.HI R16, RZ, R16, R5 ;  /* 0x00000010ff107219 */ /* 0x000fe40000011605 */
[----:B------:R-:W-:Y:S02]  /*1f30*/  SEL R17, R0, R17, !P0 ;  /* 0x0000001100117207 */ /* 0x000fe40004000000 */
[----:B------:R-:W-:Y:S02]  /*1f40*/  SHF.R.U32.HI R22, RZ, R7, R22 ;  /* 0x00000007ff167219 */ /* 0x000fe40000011616 */
[----:B---3--:R-:W-:-:S02]  /*1f50*/  ISETP.NE.AND P1, PT, R18, 0x1, PT ;  /* 0x000000011200780c */ /* 0x008fc40003f25270 */
[----:B------:R-:W-:Y:S02]  /*1f60*/  SEL R5, R11, R16, !P0 ;  /* 0x000000100b057207 */ /* 0x000fe40004000000 */
[----:B------:R-:W-:Y:S02]  /*1f70*/  SEL R19, R9, R20, !P1 ;  /* 0x0000001409137207 */ /* 0x000fe40004800000 */
[----:B------:R-:W-:Y:S01]  /*1f80*/  SEL R7, R13, R22, !P1 ;  /* 0x000000160d077207 */ /* 0x000fe20004800000 */
[----:B----4-:R-:W-:-:S04]  /*1f90*/  IMAD.HI.U32 R20, R17, R2, RZ ;  /* 0x0000000211147227 */ /* 0x010fc800078e00ff */
[----:B------:R-:W-:Y:S01]  /*1fa0*/  IMAD.HI.U32 R6, R19, R2, RZ ;  /* 0x0000000213067227 */ /* 0x000fe200078e00ff */
[----:B------:R-:W-:-:S04]  /*1fb0*/  @P3 SHF.R.U32.HI R17, RZ, R3, R20 ;  /* 0x00000003ff113219 */ /* 0x000fc80000011614 */
        /* <DEDUP_REMOVED lines=8> */
[----:B------:R-:W-:-:S04]  /*2040*/  @!P0 IMAD.HI.U32 R16, R7, R2, RZ ;  /* 0x0000000207108227 */ /* 0x000fc800078e00ff */
[----:B------:R-:W-:Y:S01]  /*2050*/  IMAD.MOV R2, RZ, RZ, -R6 ;  /* 0x000000ffff027224 */ /* 0x000fe200078e0a06 */
[----:B------:R-:W-:-:S03]  /*2060*/  @!P0 SHF.R.U32.HI R16, RZ, R3, R16 ;  /* 0x00000003ff108219 */ /* 0x000fc60000011610 */
[----:B------:R-:W-:Y:S01]  /*2070*/  IMAD R2, R40, R2, R5 ;  /* 0x0000000228027224 */ /* 0x000fe200078e0205 */
[----:B------:R-:W-:Y:S02]  /*2080*/  @!P0 SEL R3, R7, R16, !P3 ;  /* 0x0000001007038207 */ /* 0x000fe40005800000 */
[----:B------:R-:W-:-:S03]  /*2090*/  IADD3 R16, PT, PT, -R5, RZ, RZ ;  /* 0x000000ff05107210 */ /* 0x000fc60007ffe1ff */
[--C-:B------:R-:W-:Y:S02]  /*20a0*/  @!P0 IMAD.IADD R6, R6, 0x1, -R3.reuse ;  /* 0x0000000106068824 */ /* 0x100fe400078e0a03 */
[----:B------:R-:W-:Y:S01]  /*20b0*/  @!P0 IMAD R3, R2, R19, R3 ;  /* 0x0000001302038224 */ /* 0x000fe200078e0203 */
[----:B------:R-:W-:Y:S01]  /*20c0*/  IADD3 R2, PT, PT, -R7, RZ, RZ ;  /* 0x000000ff07027210 */ /* 0x000fe20007ffe1ff */
[----:B------:R-:W-:Y:S02]  /*20d0*/  @!P0 IMAD R5, R40, R6, R7 ;  /* 0x0000000628058224 */ /* 0x000fe400078e0207 */
[----:B------:R-:W-:Y:S02]  /*20e0*/  IMAD R11, R4, R16, R11 ;  /* 0x00000010040b7224 */ /* 0x000fe400078e020b */
[----:B------:R-:W-:Y:S02]  /*20f0*/  @!P0 IMAD.MOV.U32 R7, RZ, RZ, R3 ;  /* 0x000000ffff078224 */ /* 0x000fe400078e0003 */
[----:B------:R-:W-:-:S02]  /*2100*/  IMAD R2, R18, R2, R13 ;  /* 0x0000000212027224 */ /* 0x000fc400078e020d */
[----:B------:R-:W-:Y:S02]  /*2110*/  IMAD R11, R5, R4, R11 ;  /* 0x00000004050b7224 */ /* 0x000fe400078e020b */
[----:B------:R-:W-:Y:S02]  /*2120*/  IMAD R13, R7, R18, R2 ;  /* 0x00000012070d7224 */ /* 0x000fe400078e0202 */
.L_x_33:
[----:B------:R-:W1:Y:S02]  /*2130*/  LDCU UR8, c[0x0][0xb30] ;  /* 0x00016600ff0877ac */ /* 0x000e640008000800 */
[----:B-1----:R-:W-:-:S09]  /*2140*/  UISETP.NE.AND UP0, UPT, UR8, 0x1, UPT ;  /* 0x000000010800788c */ /* 0x002fd2000bf05270 */
[----:B------:R-:W-:Y:S05]  /*2150*/  BRA.U UP0, `(.L_x_34) ;  /* 0x0000000100407547 */ /* 0x000fea000b800000 */
[----:B------:R-:W1:Y:S08]  /*2160*/  LDC.64 R4, c[0x0][0xb10] ;  /* 0x0002c400ff047b82 */ /* 0x000e700000000a00 */
[----:B------:R-:W2:Y:S08]  /*2170*/  LDC.64 R2, c[0x0][0xb18] ;  /* 0x0002c600ff027b82 */ /* 0x000eb00000000a00 */
[----:B------:R-:W3:Y:S08]  /*2180*/  LDC R6, c[0x0][0xb20] ;  /* 0x0002c800ff067b82 */ /* 0x000ef00000000800 */
[----:B------:R-:W4:Y:S01]  /*2190*/  LDC R16, c[0x0][0xb0c] ;  /* 0x0002c300ff107b82 */ /* 0x000f220000000800 */
[----:B-1----:R-:W-:-:S05]  /*21a0*/  IMAD.HI.U32 R4, R13, R4, RZ ;  /* 0x000000040d047227 */ /* 0x002fca00078e00ff */
[----:B------:R-:W-:Y:S01]  /*21b0*/  SHF.R.U32.HI R4, RZ, R5, R4 ;  /* 0x00000005ff047219 */ /* 0x000fe20000011604 */
[----:B--2---:R-:W-:Y:S01]  /*21c0*/  IMAD.HI.U32 R3, R11, R3, RZ ;  /* 0x000000030b037227 */ /* 0x004fe200078e00ff */
[----:B------:R-:W-:-:S04]  /*21d0*/  ISETP.NE.AND P0, PT, R2, 0x1, PT ;  /* 0x000000010200780c */ /* 0x000fc80003f05270 */
[----:B---3--:R-:W-:-:S04]  /*21e0*/  SHF.R.U32.HI R6, RZ, R6, R3 ;  /* 0x00000006ff067219 */ /* 0x008fc80000011603 */
[----:B------:R-:W-:Y:S02]  /*21f0*/  SEL R3, R11, R6, !P0 ;  /* 0x000000060b037207 */ /* 0x000fe40004000000 */
[----:B----4-:R-:W-:-:S04]  /*2200*/  ISETP.NE.AND P1, PT, R16, 0x1, PT ;  /* 0x000000011000780c */ /* 0x010fc80003f25270 */
[----:B------:R-:W-:-:S05]  /*2210*/  SEL R4, R13, R4, !P1 ;  /* 0x000000040d047207 */ /* 0x000fca0004800000 */
[----:B------:R-:W-:Y:S02]  /*2220*/  IMAD.IADD R5, R3, 0x1, -R4 ;  /* 0x0000000103057824 */ /* 0x000fe400078e0a04 */
[----:B------:R-:W-:Y:S02]  /*2230*/  IMAD.IADD R3, R4, 0x1, -R3 ;  /* 0x0000000104037824 */ /* 0x000fe400078e0a03 */
[----:B------:R-:W-:Y:S02]  /*2240*/  IMAD R13, R5, R16, R13 ;  /* 0x00000010050d7224 */ /* 0x000fe400078e020d */
[----:B------:R-:W-:-:S07]  /*2250*/  IMAD R11, R3, R2, R11 ;  /* 0x00000002030b7224 */ /* 0x000fce00078e020b */
.L_x_34:
[----:B------:R-:W-:Y:S01]  /*2260*/  VIADD R14, R14, 0x1 ;  /* 0x000000010e0e7836 */ /* 0x000fe20000000000 */
[----:B------:R-:W-:Y:S01]  /*2270*/  PLOP3.LUT P1, PT, PT, PT, PT, 0x80, 0x8 ;  /* 0x000000000008781c */ /* 0x000fe20003f2f070 */
[----:B------:R-:W-:Y:S02]  /*2280*/  IMAD.IADD R21, R13, 0x1, R96 ;  /* 0x000000010d157824 */ /* 0x000fe400078e0260 */
[----:B------:R-:W-:Y:S01]  /*2290*/  IMAD.IADD R20, R11, 0x1, R94 ;  /* 0x000000010b147824 */ /* 0x000fe200078e025e */
[----:B------:R-:W-:-:S04]  /*22a0*/  ISETP.NE.AND P0, PT, R14, 0x2, PT ;  /* 0x000000020e00780c */ /* 0x000fc80003f05270 */
[----:B------:R-:W-:Y:S02]  /*22b0*/  SEL R3, RZ, 0x1, P0 ;  /* 0x00000001ff037807 */ /* 0x000fe40000000000 */
[----:B------:R-:W-:Y:S02]  /*22c0*/  SEL R14, R14, RZ, P0 ;  /* 0x000000ff0e0e7207 */ /* 0x000fe40000000000 */
[----:B------:R-:W-:Y:S01]  /*22d0*/  LOP3.LUT R12, R12, R3, RZ, 0x3c, !PT ;  /* 0x000000030c0c7212 */ /* 0x000fe200078e3cff */
[----:B------:R-:W-:Y:S06]  /*22e0*/  @P2 BRA `(.L_x_35) ;  /* 0xfffffff000982947 */ /* 0x000fec000383ffff */
[----:B------:R-:W-:Y:S01]  /*22f0*/  UIADD3 UR4, UPT, UPT, UR4, 0x30, URZ ;  /* 0x0000003004047890 */ /* 0x000fe2000fffe0ff */
[----:B------:R-:W-:-:S03]  /*2300*/  SHF.L.U32 R3, R15, 0x1f, RZ ;  /* 0x0000001f0f037819 */ /* 0x000fc600000006ff */
[----:B------:R-:W-:-:S09]  /*2310*/  ULEA UR5, UR6, UR4, 0x3 ;  /* 0x0000000406057291 */ /* 0x000fd2000f8e18ff */
[----:B------:R-:W1:Y:S02]  /*2320*/  SYNCS.PHASECHK.TRANS64.TRYWAIT P0, [UR5], R3 ;  /* 0x00000003ff0075a7 */ /* 0x000e640008001105 */
[----:B-1----:R-:W-:Y:S05]  /*2330*/  @!P0 BRA `(.L_x_36) ;  /* 0x0000005000108947 */ /* 0x002fea0003800000 */
.L_x_112:
[----:B------:R-:W-:-:S04]  /*2340*/  UIADD3 UR6, UPT, UPT, UR6, 0x1, URZ ;  /* 0x0000000106067890 */ /* 0x000fc8000fffe0ff */
[----:B------:R-:W-:-:S04]  /*2350*/  UISETP.NE.AND UP0, UPT, UR6, 0x6, UPT ;  /* 0x000000060600788c */ /* 0x000fc8000bf05270 */
[----:B------:R-:W-:Y:S02]  /*2360*/  USEL UR7, URZ, 0x1, UP0 ;  /* 0x00000001ff077887 */ /* 0x000fe40008000000 */
[----:B------:R-:W-:-:S04]  /*2370*/  USEL UR6, UR6, URZ, UP0 ;  /* 0x000000ff06067287 */ /* 0x000fc80008000000 */
[----:B------:R-:W-:Y:S01]  /*2380*/  ULEA UR5, UR6, UR4, 0x3 ;  /* 0x0000000406057291 */ /* 0x000fe2000f8e18ff */
[----:B------:R-:W-:-:S04]  /*2390*/  LOP3.LUT R2, R15, UR7, RZ, 0x3c, !PT ;  /* 0x000000070f027c12 */ /* 0x000fc8000f8e3cff */
[----:B-1----:R-:W-:-:S04]  /*23a0*/  SHF.L.U32 R3, R2, 0x1f, RZ ;  /* 0x0000001f02037819 */ /* 0x002fc800000006ff */
[----:B------:R-:W1:Y:S02]  /*23b0*/  SYNCS.PHASECHK.TRANS64.TRYWAIT P0, [UR5], R3 ;  /* 0x00000003ff0075a7 */ /* 0x000e640008001105 */
[----:B-1----:R-:W-:Y:S05]  /*23c0*/  @!P0 BRA `(.L_x_37) ;  /* 0x0000005000048947 */ /* 0x002fea0003800000 */
.L_x_114:
        /* <DEDUP_REMOVED lines=9> */
.L_x_116:
        /* <DEDUP_REMOVED lines=9> */
.L_x_118:
        /* <DEDUP_REMOVED lines=9> */
.L_x_120:
[----:B------:R-:W-:-:S04]  /*2580*/  UIADD3 UR6, UPT, UPT, UR6, 0x1, URZ ;  /* 0x0000000106067890 */ /* 0x000fc8000fffe0ff */
[----:B------:R-:W-:-:S04]  /*2590*/  UISETP.NE.AND UP0, UPT, UR6, 0x6, UPT ;  /* 0x000000060600788c */ /* 0x000fc8000bf05270 */
[----:B------:R-:W-:Y:S02]  /*25a0*/  USEL UR5, URZ, 0x1, UP0 ;  /* 0x00000001ff057887 */ /* 0x000fe40008000000 */
[----:B------:R-:W-:-:S04]  /*25b0*/  USEL UR6, UR6, URZ, UP0 ;  /* 0x000000ff06067287 */ /* 0x000fc80008000000 */
[----:B------:R-:W-:Y:S01]  /*25c0*/  ULEA UR6, UR6, UR4, 0x3 ;  /* 0x0000000406067291 */ /* 0x000fe2000f8e18ff */
[----:B-1----:R-:W-:-:S04]  /*25d0*/  LOP3.LUT R3, R2, UR5, RZ, 0x3c, !PT ;  /* 0x0000000502037c12 */ /* 0x002fc8000f8e3cff */
[----:B------:R-:W-:Y:S01]  /*25e0*/  SHF.L.U32 R3, R3, 0x1f, RZ ;  /* 0x0000001f03037819 */ /* 0x000fe200000006ff */
[----:B----4-:R-:W-:-:S07]  /*25f0*/  IMAD.U32 R0, RZ, RZ, UR6 ;  /* 0x00000006ff007e24 */ /* 0x010fce000f8e00ff */
.L_x_41:
[----:B-1----:R1:W2:Y:S02]  /*2600*/  SYNCS.PHASECHK.TRANS64.TRYWAIT P0, [R0+URZ], R3 ;  /* 0x00000003000075a7 */ /* 0x0022a400080011ff */
[----:B--2---:R-:W-:Y:S05]  /*2610*/  @!P0 NANOSLEEP.SYNCS 0x989680 ;  /* 0x009896800000895d */ /* 0x004fea0003900000 */
[----:B------:R-:W2:Y:S02]  /*2620*/  @!P0 SYNCS.PHASECHK.TRANS64 P0, [R0+URZ], R3 ;  /* 0x00000003000085a7 */ /* 0x000ea400080010ff */
[----:B--2---:R-:W-:Y:S05]  /*2630*/  @P0 EXIT ;  /* 0x000000000000094d */ /* 0x004fea0003800000 */
[----:B------:R-:W-:Y:S05]  /*2640*/  BRA `(.L_x_41) ;  /* 0xfffffffc00ec7947 */ /* 0x000fea000383ffff */
.L_x_17:
[----:B------:R-:W-:-:S04]  /*2650*/  UISETP.NE.AND UP1, UPT, UR37, URZ, UPT ;  /* 0x000000ff2500728c */ /* 0x000fc8000bf25270 */
[----:B------:R-:W-:-:S09]  /*2660*/  UISETP.NE.OR UP1, UPT, UR8, 0x1, UP1 ;  /* 0x000000010800788c */ /* 0x000fd20008f25670 */
[----:B------:R-:W-:Y:S05]  /*2670*/  BRA.U UP1, `(.L_x_42) ;  /* 0x0000000501487547 */ /* 0x000fea000b800000 */
[----:B------:R-:W-:Y:S01]  /*2680*/  ISETP.NE.AND P2, PT, R2, RZ, PT ;  /* 0x000000ff0200720c */ /* 0x000fe20003f45270 */
[----:B------:R-:W-:Y:S01]  /*2690*/  IMAD.MOV.U32 R12, RZ, RZ, 0x1 ;  /* 0x00000001ff0c7424 */ /* 0x000fe200078e00ff */
[----:B------:R-:W-:Y:S02]  /*26a0*/  CS2R R10, SRZ ;  /* 0x00000000000a7805 */ /* 0x000fe4000001ff00 */
[----:B------:R-:W-:Y:S01]  /*26b0*/  CS2R R8, SRZ ;  /* 0x0000000000087805 */ /* 0x000fe2000001ff00 */
[----:B------:R-:W-:Y:S01]  /*26c0*/  UMOV UR4, 0x400 ;  /* 0x0000040000047882 */ /* 0x000fe20000000000 */
[----:B------:R-:W-:Y:S01]  /*26d0*/  UMOV UR6, URZ ;  /* 0x000000ff00067c82 */ /* 0x000fe20008000000 */
[----:B------:R-:W-:-:S12]  /*26e0*/  ULEA UR37, UR37, UR4, 0x18 ;  /* 0x0000000425257291 */ /* 0x000fd8000f8ec0ff */
.L_x_46:
[----:B------:R-:W-:Y:S02]  /*26f0*/  LEA R0, R8, UR37, 0x3 ;  /* 0x0000002508007c11 */ /* 0x000fe4000f8e18ff */
[----:B------:R-:W-:-:S03]  /*2700*/  SHF.L.U32 R5, R9, 0x1f, RZ ;  /* 0x0000001f09057819 */ /* 0x000fc600000006ff */
[----:B------:R-:W-:Y:S01]  /*2710*/  VIADD R4, R0, 0x100 ;  /* 0x0000010000047836 */ /* 0x000fe20000000000 */
[----:B------:R-:W1:Y:S02]  /*2720*/  SYNCS.PHASECHK.TRANS64.TRYWAIT P0, [R0+URZ+0xf0], R5 ;  /* 0x0000f005000075a7 */ /* 0x000e6400080011ff */
[----:B-1----:R-:W-:Y:S05]  /*2730*/  @!P0 BRA `(.L_x_43) ;  /* 0x0000004c00888947 */ /* 0x002fea0003800000 */
.L_x_121:
[----:B------:R-:W-:Y:S01]  /*2740*/  ULEA UR5, UR6, UR37, 0x3 ;  /* 0x0000002506057291 */ /* 0x000fe2000f8e18ff */
[----:B------:R-:W-:Y:S02]  /*2750*/  PRMT R4, RZ, 0x654, R4 ;  /* 0x00000654ff047816 */ /* 0x000fe40000000004 */
[----:B-1----:R-:W-:Y:S01]  /*2760*/  SHF.L.U32 R5, R12, 0x1f, RZ ;  /* 0x0000001f0c057819 */ /* 0x002fe200000006ff */
[----:B------:R-:W-:Y:S01]  /*2770*/  UIADD3 UR4, UPT, UPT, UR5, 0x90, URZ ;  /* 0x0000009005047890 */ /* 0x000fe2000fffe0ff */
[----:B------:R1:W-:Y:S05]  /*2780*/  SYNCS.ARRIVE.TRANS64.RED.A1T0 RZ, [R4+URZ], RZ ;  /* 0x000000ff04ff79a7 */ /* 0x0003ea00081004ff */
[----:B------:R-:W-:Y:S01]  /*2790*/  IMAD.U32 R7, RZ, RZ, UR4 ;  /* 0x00000004ff077e24 */ /* 0x000fe2000f8e00ff */
[----:B------:R-:W2:Y:S04]  /*27a0*/  SYNCS.PHASECHK.TRANS64.TRYWAIT P0, [UR5+0xa0], R5 ;  /* 0x0000a005ff0075a7 */ /* 0x000ea80008001105 */
[----:B------:R-:W-:Y:S01]  /*27b0*/  PRMT R6, R2, 0x654, R7 ;  /* 0x0000065402067816 */ /* 0x000fe20000000007 */
[----:B-1----:R-:W-:Y:S01]  /*27c0*/  @!P2 IMAD.MOV.U32 R4, RZ, RZ, 0x10 ;  /* 0x00000010ff04a424 */ /* 0x002fe200078e00ff */
[----:B--2---:R-:W-:Y:S06]  /*27d0*/  @!P0 BRA `(.L_x_44) ;  /* 0x0000004c00748947 */ /* 0x004fec0003800000 */
.L_x_123:
[----:B------:R-:W-:Y:S01]  /*27e0*/  ULEA UR4, UR6, UR37, 0x4 ;  /* 0x0000002506047291 */ /* 0x000fe2000f8e20ff */
[----:B------:R-:W-:Y:S01]  /*27f0*/  SEL R3, R6, R3, !P2 ;  /* 0x0000000306037207 */ /* 0x000fe20005000000 */
[----:B------:R-:W-:Y:S01]  /*2800*/  UIADD3 UR5, UPT, UPT, UR5, 0x90, URZ ;  /* 0x0000009005057890 */ /* 0x000fe2000fffe0ff */
[----:B-1----:R-:W-:Y:S01]  /*2810*/  LEA R0, R11, UR37, 0x3 ;  /* 0x000000250b007c11 */ /* 0x002fe2000f8e18ff */
[----:B------:R-:W-:Y:S01]  /*2820*/  UIADD3 UR4, UPT, UPT, UR4, 0x120, URZ ;  /* 0x0000012004047890 */ /* 0x000fe2000fffe0ff */
[----:B------:R-:W-:Y:S01]  /*2830*/  SHF.L.U32 R5, R10, 0x1f, RZ ;  /* 0x0000001f0a057819 */ /* 0x000fe200000006ff */
[----:B------:R1:W-:Y:S01]  /*2840*/  @!P2 SYNCS.ARRIVE.TRANS64.RED RZ, [R3+URZ], R4 ;  /* 0x0000000403ffa9a7 */ /* 0x0003e200080004ff */
[----:B------:R-:W-:Y:S01]  /*2850*/  UIADD3 UR6, UPT, UPT, UR6, 0x1, URZ ;  /* 0x0000000106067890 */ /* 0x000fe2000fffe0ff */
[----:B------:R-:W-:-:S03]  /*2860*/  VIADD R8, R8, 0x1 ;  /* 0x0000000108087836 */ /* 0x000fc60000000000 */
[----:B------:R-:W-:Y:S02]  /*2870*/  UISETP.NE.AND UP0, UPT, UR6, 0x2, UPT ;  /* 0x000000020600788c */ /* 0x000fe4000bf05270 */
[----:B------:R-:W-:Y:S06]  /*2880*/  UGETNEXTWORKID.BROADCAST [UR4], [UR5] ;  /* 0x00000000040073ca */ /* 0x000fec0008000100 */
[----:B------:R-:W-:Y:S01]  /*2890*/  USEL UR4, URZ, 0x1, UP0 ;  /* 0x00000001ff047887 */ /* 0x000fe20008000000 */
[----:B------:R-:W-:Y:S01]  /*28a0*/  ISETP.NE.AND P0, PT, R8, 0x2, PT ;  /* 0x000000020800780c */ /* 0x000fe20003f05270 */
[----:B------:R-:W-:Y:S01]  /*28b0*/  USEL UR6, UR6, URZ, UP0 ;  /* 0x000000ff06067287 */ /* 0x000fe20008000000 */
[----:B------:R-:W2:Y:S03]  /*28c0*/  SYNCS.PHASECHK.TRANS64.TRYWAIT P1, [R0+URZ+0x90], R5 ;  /* 0x00009005000075a7 */ /* 0x000ea600080211ff */
[----:B------:R-:W-:Y:S01]  /*28d0*/  LOP3.LUT R12, R12, UR4, RZ, 0x3c, !PT ;  /* 0x000000040c0c7c12 */ /* 0x000fe2000f8e3cff */
[----:B-12---:R-:W-:Y:S07]  /*28e0*/  @!P1 BRA `(.L_x_45) ;  /* 0x0000004c00489947 */ /* 0x006fee0003800000 */
.L_x_124:
[C---:B------:R-:W-:Y:S01]  /*28f0*/  LEA R4, R11.reuse, UR37, 0x4 ;  /* 0x000000250b047c11 */ /* 0x040fe2000f8e20ff */
[----:B-1----:R-:W-:Y:S01]  /*2900*/  VIADD R0, R0, 0xa0 ;  /* 0x000000a000007836 */ /* 0x002fe20000000000 */
[----:B------:R-:W-:Y:S01]  /*2910*/  SEL R8, R8, RZ, P0 ;  /* 0x000000ff08087207 */ /* 0x000fe20000000000 */
[----:B------:R-:W-:-:S03]  /*2920*/  VIADD R11, R11, 0x1 ;  /* 0x000000010b0b7836 */ /* 0x000fc60000000000 */
[----:B------:R-:W1:Y:S01]  /*2930*/  LDS.128 R4, [R4+0x120] ;  /* 0x0001200004047984 */ /* 0x000e620000000c00 */
[----:B------:R-:W-:Y:S02]  /*2940*/  PRMT R0, RZ, 0x654, R0 ;  /* 0x00000654ff007816 */ /* 0x000fe40000000000 */
[C---:B------:R-:W-:Y:S01]  /*2950*/  ISETP.NE.AND P1, PT, R11.reuse, 0x2, PT ;  /* 0x000000020b00780c */ /* 0x040fe20003f25270 */
[----:B------:R-:W-:Y:S01]  /*2960*/  @!PT LDS RZ, [RZ] ;  /* 0x00000000fffff984 */ /* 0x000fe20000000800 */
[----:B------:R-:W-:Y:S01]  /*2970*/  @!PT LDS RZ, [RZ] ;  /* 0x00000000fffff984 */ /* 0x000fe20000000800 */
[----:B------:R-:W-:Y:S01]  /*2980*/  @!PT LDS RZ, [RZ] ;  /* 0x00000000fffff984 */ /* 0x000fe20000000800 */
[----:B------:R-:W-:Y:S01]  /*2990*/  @!PT LDS RZ, [RZ] ;  /* 0x00000000fffff984 */ /* 0x000fe20000000800 */
[----:B------:R2:W-:Y:S06]  /*29a0*/  MEMBAR.ALL.CTA ;  /* 0x0000000000007992 */ /* 0x0005ec0000008000 */
[----:B--2---:R-:W2:Y:S01]  /*29b0*/  FENCE.VIEW.ASYNC.S ;  /* 0x00000000000073c6 */ /* 0x004ea20000000000 */
[----:B------:R-:W-:Y:S01]  /*29c0*/  SEL R11, R11, RZ, P1 ;  /* 0x000000ff0b0b7207 */ /* 0x000fe20000800000 */
[----:B--2---:R2:W-:Y:S01]  /*29d0*/  SYNCS.ARRIVE.TRANS64.RED.A1T0 RZ, [R0+URZ], RZ ;  /* 0x000000ff00ff79a7 */ /* 0x0045e200081004ff */
[----:B-1----:R-:W-:-:S02]  /*29e0*/  LOP3.LUT P3, RZ, R6, 0x1, RZ, 0xc0, !PT ;  /* 0x0000000106ff7812 */ /* 0x002fc4000786c0ff */
[----:B------:R-:W-:-:S04]  /*29f0*/  SEL R5, RZ, 0x1, P1 ;  /* 0x00000001ff057807 */ /* 0x000fc80000800000 */
[----:B------:R-:W-:Y:S02]  /*2a00*/  LOP3.LUT R10, R10, R5, RZ, 0x3c, !PT ;  /* 0x000000050a0a7212 */ /* 0x000fe400078e3cff */
[----:B--2---:R-:W-:-:S04]  /*2a10*/  SEL R0, RZ, 0x1, P0 ;  /* 0x00000001ff007807 */ /* 0x004fc80000000000 */
[----:B------:R-:W-:Y:S01]  /*2a20*/  LOP3.LUT R9, R9, R0, RZ, 0x3c, !PT ;  /* 0x0000000009097212 */ /* 0x000fe200078e3cff */
[----:B------:R-:W-:Y:S06]  /*2a30*/  @P3 BRA `(.L_x_46) ;  /* 0xfffffffc002c3947 */ /* 0x000fec000383ffff */
[----:B------:R-:W-:Y:S01]  /*2a40*/  ULEA UR5, UR6, UR37, 0x3 ;  /* 0x0000002506057291 */ /* 0x000fe2000f8e18ff */
[----:B------:R-:W-:-:S08]  /*2a50*/  SHF.L.U32 R3, R12, 0x1f, RZ ;  /* 0x0000001f0c037819 */ /* 0x000fd000000006ff */
[----:B------:R-:W1:Y:S02]  /*2a60*/  SYNCS.PHASECHK.TRANS64 P0, [UR5+0xa0], R3 ;  /* 0x0000a003ff0075a7 */ /* 0x000e640008001005 */
[----:B-1----:R-:W-:Y:S05]  /*2a70*/  @P0 BRA `(.L_x_47) ;  /* 0x0000000000080947 */ /* 0x002fea0003800000 */
[----:B------:R-:W1:Y:S02]  /*2a80*/  SYNCS.PHASECHK.TRANS64.TRYWAIT P0, [UR5+0xa0], R3 ;  /* 0x0000a003ff0075a7 */ /* 0x000e640008001105 */
[----:B-1----:R-:W-:Y:S05]  /*2a90*/  @!P0 BRA `(.L_x_48) ;  /* 0x0000004800f08947 */ /* 0x002fea0003800000 */
.L_x_47:
[----:B------:R-:W-:-:S04]  /*2aa0*/  UIADD3 UR4, UPT, UPT, UR6, 0x1, URZ ;  /* 0x0000000106047890 */ /* 0x000fc8000fffe0ff */
[----:B------:R-:W-:-:S04]  /*2ab0*/  UISETP.NE.AND UP0, UPT, UR4, 0x2, UPT ;  /* 0x000000020400788c */ /* 0x000fc8000bf05270 */
[----:B------:R-:W-:Y:S02]  /*2ac0*/  USEL UR7, URZ, 0x1, UP0 ;  /* 0x00000001ff077887 */ /* 0x000fe40008000000 */
[----:B------:R-:W-:-:S04]  /*2ad0*/  USEL UR4, UR4, URZ, UP0 ;  /* 0x000000ff04047287 */ /* 0x000fc80008000000 */
[----:B------:R-:W-:Y:S01]  /*2ae0*/  ULEA UR4, UR4, UR37, 0x3 ;  /* 0x0000002504047291 */ /* 0x000fe2000f8e18ff */
[----:B-1----:R-:W-:-:S04]  /*2af0*/  LOP3.LUT R3, R12, UR7, RZ, 0x3c, !PT ;  /* 0x000000070c037c12 */ /* 0x002fc8000f8e3cff */
[----:B------:R-:W-:-:S04]  /*2b00*/  SHF.L.U32 R0, R3, 0x1f, RZ ;  /* 0x0000001f03007819 */ /* 0x000fc800000006ff */
[----:B------:R-:W1:Y:S02]  /*2b10*/  SYNCS.PHASECHK.TRANS64 P0, [UR4+0xa0], R0 ;  /* 0x0000a000ff0075a7 */ /* 0x000e640008001004 */
[----:B-1----:R-:W-:Y:S05]  /*2b20*/  @P0 EXIT ;  /* 0x000000000000094d */ /* 0x002fea0003800000 */
[----:B------:R-:W-:Y:S02]  /*2b30*/  SHF.L.U32 R3, R3, 0x1f, RZ ;  /* 0x0000001f03037819 */ /* 0x000fe400000006ff */
[----:B------:R-:W-:-:S07]  /*2b40*/  MOV R0, UR4 ;  /* 0x0000000400007c02 */ /* 0x000fce0008000f00 */
.L_x_49:
[----:B-1----:R1:W2:Y:S02]  /*2b50*/  SYNCS.PHASECHK.TRANS64.TRYWAIT P0, [R0+URZ+0xa0], R3 ;  /* 0x0000a003000075a7 */ /* 0x0022a400080011ff */
[----:B--2---:R-:W-:Y:S05]  /*2b60*/  @!P0 NANOSLEEP.SYNCS 0x989680 ;  /* 0x009896800000895d */ /* 0x004fea0003900000 */
[----:B------:R-:W2:Y:S02]  /*2b70*/  @!P0 SYNCS.PHASECHK.TRANS64 P0, [R0+URZ+0xa0], R3 ;  /* 0x0000a003000085a7 */ /* 0x000ea400080010ff */
[----:B--2---:R-:W-:Y:S05]  /*2b80*/  @P0 EXIT ;  /* 0x000000000000094d */ /* 0x004fea0003800000 */
[----:B------:R-:W-:Y:S05]  /*2b90*/  BRA `(.L_x_49) ;  /* 0xfffffffc00ec7947 */ /* 0x000fea000383ffff */
.L_x_42:
[----:B------:R-:W-:-:S09]  /*2ba0*/  UISETP.NE.AND UP1, UPT, UR8, URZ, UPT ;  /* 0x000000ff0800728c */ /* 0x000fd2000bf25270 */
[----:B------:R-:W-:Y:S05]  /*2bb0*/  BRA.U UP1, `(.L_x_50) ;  /* 0x0000000d01947547 */ /* 0x000fea000b800000 */
[----:B------:R-:W-:Y:S01]  /*2bc0*/  UMOV UR4, 0x40 ;  /* 0x0000004000047882 */ /* 0x000fe20000000000 */
[----:B------:R-:W-:Y:S01]  /*2bd0*/  NOP ;  /* 0x0000000000007918 */ /* 0x000fe20000000000 */
[----:B------:R-:W-:Y:S01]  /*2be0*/  ULEA UR4, UR37, UR4, 0x18 ;  /* 0x0000000425047291 */ /* 0x000fe2000f8ec0ff */
[----:B------:R-:W-:Y:S02]  /*2bf0*/  UMOV UR5, 0x400 ;  /* 0x0000040000057882 */ /* 0x000fe40000000000 */
[----:B------:R-:W-:-:S06]  /*2c00*/  ULEA UR37, UR37, UR5, 0x18 ;  /* 0x0000000525257291 */ /* 0x000fcc000f8ec0ff */
[----:B------:R-:W1:Y:S02]  /*2c10*/  LDS.U8 R0, [UR4+0x1c] ;  /* 0x00001c04ff007984 */ /* 0x000e640008000000 */
[----:B-1----:R-:W-:-:S13]  /*2c20*/  ISETP.NE.AND P0, PT, R0, RZ, PT ;  /* 0x000000ff0000720c */ /* 0x002fda0003f05270 */
[----:B------:R-:W-:Y:S05]  /*2c30*/  @P0 BRA `(.L_x_51) ;  /* 0x0000000000580947 */ /* 0x000fea0003800000 */
[----:B------:R-:W-:-:S13]  /*2c40*/  ELECT P0, URZ, PT ;  /* 0x0000000000ff782f */ /* 0x000fda0003800000 */
[----:B------:R-:W-:Y:S05]  /*2c50*/  @!P0 BRA `(.L_x_52) ;  /* 0x0000000000608947 */ /* 0x000fea0003800000 */
[----:B------:R-:W-:Y:S01]  /*2c60*/  UMOV UR5, 0x10 ;  /* 0x0000001000057882 */ /* 0x000fe20000000000 */
[----:B------:R-:W-:Y:S01]  /*2c70*/  HFMA2 R0, -RZ, RZ, 0, 5.9604644775390625e-08 ;  /* 0x00000001ff007431 */ /* 0x000fe200000001ff */
[----:B------:R-:W-:-:S03]  /*2c80*/  MOV R2, 0xffff ;  /* 0x0000ffff00027802 */ /* 0x000fc60000000f00 */
[----:B------:R-:W-:Y:S04]  /*2c90*/  DEPBAR.LE SB1, 0x36 ;  /* 0x00009d800000791a */ /* 0x000fe80000000000 */
[----:B------:R-:W1:Y:S02]  /*2ca0*/  UTCATOMSWS.FIND_AND_SET.ALIGN UP0, UR5, UR5 ;  /* 0x00000005000575e3 */ /* 0x000e640008000800 */
[----:B-1----:R-:W-:Y:S01]  /*2cb0*/  MOV R3, UR5 ;  /* 0x0000000500037c02 */ /* 0x002fe20008000f00 */
[----:B------:R-:W-:Y:S06]  /*2cc0*/  BRA.U UP0, `(.L_x_53) ;  /* 0x0000000100187547 */ /* 0x000fec000b800000 */
.L_x_54:
[----:B------:R-:W-:Y:S05]  /*2cd0*/  NANOSLEEP 0x64 ;  /* 0x000000640000795d */ /* 0x000fea0003800000 */
[----:B------:R-:W-:-:S05]  /*2ce0*/  UMOV UR5, 0x10 ;  /* 0x0000001000057882 */ /* 0x000fca0000000000 */
[----:B------:R-:W-:Y:S04]  /*2cf0*/  DEPBAR.LE SB1, 0x36 ;  /* 0x00009d800000791a */ /* 0x000fe80000000000 */
[----:B------:R-:W1:Y:S02]  /*2d00*/  UTCATOMSWS.FIND_AND_SET.ALIGN UP0, UR5, UR5 ;  /* 0x00000005000575e3 */ /* 0x000e640008000800 */
[----:B-1----:R-:W-:Y:S01]  /*2d10*/  MOV R3, UR5 ;  /* 0x0000000500037c02 */ /* 0x002fe20008000f00 */
[----:B------:R-:W-:Y:S05]  /*2d20*/  BRA.U !UP0, `(.L_x_54) ;  /* 0xfffffffd08e87547 */ /* 0x000fea000b83ffff */
.L_x_53:
[-C--:B------:R-:W-:Y:S02]  /*2d30*/  SHF.L.U32 R2, R2, R3.reuse, RZ ;  /* 0x0000000302027219 */ /* 0x080fe400000006ff */
[----:B------:R-:W-:Y:S01]  /*2d40*/  SHF.L.U32 R0, R0, R3, RZ ;  /* 0x0000000300007219 */ /* 0x000fe200000006ff */
[----:B------:R-:W-:Y:S02]  /*2d50*/  IMAD.SHL.U32 R3, R3, 0x20, RZ ;  /* 0x0000002003037824 */ /* 0x000fe400078e00ff */
[----:B------:R1:W-:Y:S04]  /*2d60*/  ATOMS.OR RZ, [UR4+0x14], R2 ;  /* 0x00001402ffff798c */ /* 0x0003e8000b000004 */
[----:B------:R1:W-:Y:S04]  /*2d70*/  ATOMS.OR RZ, [UR4+0x18], R0 ;  /* 0x00001800ffff798c */ /* 0x0003e8000b000004 */
[----:B------:R1:W-:Y:S01]  /*2d80*/  STS [UR37+0x140], R3 ;  /* 0x00014003ff007988 */ /* 0x0003e20008000825 */
[----:B------:R-:W-:Y:S05]  /*2d90*/  BRA `(.L_x_52) ;  /* 0x0000000000107947 */ /* 0x000fea0003800000 */
.L_x_51:
[----:B------:R-:W-:Y:S02]  /*2da0*/  MOV R0, 0xffffffff ;  /* 0xffffffff00007802 */ /* 0x000fe40000000f00 */
[----:B------:R-:W-:-:S03]  /*2db0*/  MOV R2, 0x2de0 ;  /* 0x00002de000027802 */ /* 0x000fc60000000f00 */
[----:B------:R1:W-:Y:S04]  /*2dc0*/  STS [UR37+0x140], R0 ;  /* 0x00014000ff007988 */ /* 0x0003e80008000825 */
[----:B-1-3-5:R-:W-:Y:S05]  /*2dd0*/  CALL.REL.NOINC `($__internal_1_$__cuda_sm10x_tcgen05_guardrail_trap_phase_invalid_during_alloc) ;  /* 0x0000004c00ac7944 */ /* 0x02afea0003c00000 */
.L_x_52:
[----:B------:R-:W-:Y:S05]  /*2de0*/  WARPSYNC.ALL ;  /* 0x0000000000007948 */ /* 0x000fea0003800000 */
[----:B------:R-:W2:Y:S01]  /*2df0*/  S2UR UR6, SR_CgaCtaId ;  /* 0x00000000000679c3 */ /* 0x000ea20000008800 */
[----:B------:R-:W-:Y:S01]  /*2e00*/  UMOV UR4, 0x400 ;  /* 0x0000040000047882 */ /* 0x000fe20000000000 */
[----:B------:R-:W-:-:S06]  /*2e10*/  NOP ;  /* 0x0000000000007918 */ /* 0x000fcc0000000000 */
[----:B------:R-:W-:Y:S06]  /*2e20*/  BAR.ARV 0x6, 0xa0 ;  /* 0x0182800000007b1d */ /* 0x000fec0000002000 */
[----:B------:R-:W4:Y:S01]  /*2e30*/  LDCU UR7, c[0x0][0x38c] ;  /* 0x00007180ff0777ac */ /* 0x000f220008000800 */
[----:B------:R-:W-:Y:S01]  /*2e40*/  IMAD.MOV.U32 R11, RZ, RZ, 0x1 ;  /* 0x00000001ff0b7424 */ /* 0x000fe200078e00ff */
[----:B------:R-:W-:Y:S01]  /*2e50*/  CS2R R8, SRZ ;  /* 0x0000000000087805 */ /* 0x000fe2000001ff00 */
[----:B------:R-:W-:Y:S01]  /*2e60*/  IMAD.MOV.U32 R10, RZ, RZ, RZ ;  /* 0x000000ffff0a7224 */ /* 0x000fe200078e00ff */
[----:B------:R-:W-:Y:S01]  /*2e70*/  UMOV UR18, URZ ;  /* 0x000000ff00127c82 */ /* 0x000fe20008000000 */
[----:B------:R-:W-:Y:S01]  /*2e80*/  UMOV UR17, URZ ;  /* 0x000000ff00117c82 */ /* 0x000fe20008000000 */
[----:B------:R-:W-:Y:S01]  /*2e90*/  UMOV UR22, 0x0 ;  /* 0x0000000000167882 */ /* 0x000fe20000000000 */
[----:B------:R-:W-:Y:S01]  /*2ea0*/  UMOV UR23, 0x4200490 ;  /* 0x0420049000177882 */ /* 0x000fe20000000000 */
[----:B------:R-:W-:Y:S01]  /*2eb0*/  UMOV UR20, 0x0 ;  /* 0x0000000000147882 */ /* 0x000fe20000000000 */
[----:B------:R-:W-:Y:S01]  /*2ec0*/  UMOV UR21, 0x4200490 ;  /* 0x0420049000157882 */ /* 0x000fe20000000000 */
[----:B--2---:R-:W-:Y:S01]  /*2ed0*/  ULEA UR6, UR6, UR4, 0x18 ;  /* 0x0000000406067291 */ /* 0x004fe2000f8ec0ff */
[----:B------:R-:W2:Y:S03]  /*2ee0*/  LDCU UR4, c[0x0][0x38c] ;  /* 0x00007180ff0477ac */ /* 0x000ea60008000800 */
[----:B------:R-:W-:-:S02]  /*2ef0*/  UIADD3 UR11, UPT, UPT, UR6, 0x4400, URZ ;  /* 0x00004400060b7890 */ /* 0x000fc4000fffe0ff */
[----:B----4-:R-:W-:-:S03]  /*2f00*/  UIADD3 UR7, UPT, UPT, UR7, 0x3f, URZ ;  /* 0x0000003f07077890 */ /* 0x010fc6000fffe0ff */
[----:B-1----:R-:W1:Y:S01]  /*2f10*/  LDS R0, [UR6+0x140] ;  /* 0x00014006ff007984 */ /* 0x002e620008000800 */
[----:B------:R-:W-:Y:S02]  /*2f20*/  UIADD3 UR12, UPT, UPT, UR6, 0xa400, URZ ;  /* 0x0000a400060c7890 */ /* 0x000fe4000fffe0ff */
[----:B------:R-:W-:Y:S02]  /*2f30*/  USHF.R.S32.HI UR5, URZ, 0x1f, UR7 ;  /* 0x0000001fff057899 */ /* 0x000fe40008011407 */
[----:B------:R-:W-:Y:S02]  /*2f40*/  USHF.R.U32.HI UR11, URZ, 0x4, UR11 ;  /* 0x00000004ff0b7899 */ /* 0x000fe4000801160b */
[----:B------:R-:W-:Y:S02]  /*2f50*/  ULEA.HI UR5, UR5, UR7, URZ, 0x6 ;  /* 0x0000000705057291 */ /* 0x000fe4000f8f30ff */
[----:B------:R-:W-:Y:S02]  /*2f60*/  USHF.R.U32.HI UR12, URZ, 0x4, UR12 ;  /* 0x00000004ff0c7899 */ /* 0x000fe4000801160c */
[----:B------:R-:W-:-:S02]  /*2f70*/  USHF.R.S32.HI UR5, URZ, 0x6, UR5 ;  /* 0x00000006ff057899 */ /* 0x000fc40008011405 */
[----:B------:R-:W-:Y:S02]  /*2f80*/  ULOP3.LUT UR11, UR11, 0x3fff, URZ, 0xc0, !UPT ;  /* 0x00003fff0b0b7892 */ /* 0x000fe4000f8ec0ff */
[----:B------:R-:W-:Y:S02]  /*2f90*/  UISETP.LT.AND UP0, UPT, UR5, 0x1, UPT ;  /* 0x000000010500788c */ /* 0x000fe4000bf01270 */
[----:B------:R-:W-:Y:S02]  /*2fa0*/  ULOP3.LUT UR12, UR12, 0x3fff, URZ, 0xc0, !UPT ;  /* 0x00003fff0c0c7892 */ /* 0x000fe4000f8ec0ff */
[----:B------:R-:W-:Y:S02]  /*2fb0*/  USEL UR10, UR5, 0x1, !UP0 ;  /* 0x00000001050a7887 */ /* 0x000fe4000c000000 */
[----:B------:R-:W-:Y:S02]  /*2fc0*/  ULOP3.LUT UR11, UR11, 0x10000, URZ, 0xfc, !UPT ;  /* 0x000100000b0b7892 */ /* 0x000fe4000f8efcff */
[----:B------:R-:W-:-:S02]  /*2fd0*/  ULOP3.LUT UR12, UR12, 0x10000, URZ, 0xfc, !UPT ;  /* 0x000100000c0c7892 */ /* 0x000fc4000f8efcff */
[----:B------:R-:W-:Y:S02]  /*2fe0*/  UIADD3 UR10, UPT, UPT, -UR10, URZ, URZ ;  /* 0x000000ff0a0a7290 */ /* 0x000fe4000fffe1ff */
[----:B--2---:R-:W-:Y:S01]  /*2ff0*/  UISETP.GE.AND UP3, UPT, UR4, 0x1, UPT ;  /* 0x000000010400788c */ /* 0x004fe2000bf66270 */
[----:B-1----:R-:W-:-:S15]  /*3000*/  R2UR UR19, R0 ;  /* 0x00000000001372ca */ /* 0x002fde00000e0000 */
.L_x_61:
[----:B------:R-:W-:Y:S02]  /*3010*/  LEA R0, R10, UR6, 0x3 ;  /* 0x000000060a007c11 */ /* 0x000fe4000f8e18ff */
[----:B------:R-:W-:Y:S02]  /*3020*/  SHF.L.U32 R5, R9, 0x1f, RZ ;  /* 0x0000001f09057819 */ /* 0x000fe400000006ff */
[----:B------:R-:W-:Y:S01]  /*3030*/  PLOP3.LUT P0, PT, PT, PT, UP3, 0x80, 0x8 ;  /* 0x000000000008781c */ /* 0x000fe20003f0f038 */
[----:B------:R-:W-:Y:S01]  /*3040*/  VIADD R3, R0, 0xa0 ;  /* 0x000000a000037836 */ /* 0x000fe20000000000 */
[----:B-1----:R-:W1:Y:S02]  /*3050*/  SYNCS.PHASECHK.TRANS64.TRYWAIT P1, [R0+URZ+0x90], R5 ;  /* 0x00009005000075a7 */ /* 0x002e6400080211ff */
[----:B-1--4-:R-:W-:Y:S09]  /*3060*/  @!P1 BRA `(.L_x_55) ;  /* 0x0000004400949947 */ /* 0x012ff20003800000 */
.L_x_126:
[----:B------:R-:W-:Y:S01]  /*3070*/  LEA R4, R10, UR6, 0x4 ;  /* 0x000000060a047c11 */ /* 0x000fe2000f8e20ff */
[----:B------:R-:W-:Y:S01]  /*3080*/  @UP3 ULEA UR4, UR17, UR6, 0x3 ;  /* 0x0000000611043291 */ /* 0x000fe2000f8e18ff */
[----:B------:R-:W-:Y:S01]  /*3090*/  PLOP3.LUT P2, PT, PT, PT, PT, 0x80, 0x8 ;  /* 0x000000000008781c */ /* 0x000fe20003f4f070 */
[----:B------:R-:W-:Y:S01]  /*30a0*/  ULEA UR8, UR18, UR6, 0x3 ;  /* 0x0000000612087291 */ /* 0x000fe2000f8e18ff */
[----:B------:R-:W-:Y:S02]  /*30b0*/  PRMT R3, RZ, 0x654, R3 ;  /* 0x00000654ff037816 */ /* 0x000fe40000000003 */
[----:B-1----:R-:W1:Y:S01]  /*30c0*/  LDS.128 R4, [R4+0x120] ;  /* 0x0001200004047984 */ /* 0x002e620000000c00 */
[----:B------:R-:W-:Y:S02]  /*30d0*/  @P0 SHF.L.U32 R2, R8, 0x1f, RZ ;  /* 0x0000001f08020819 */ /* 0x000fe400000006ff */
[----:B------:R-:W-:Y:S01]  /*30e0*/  SHF.L.U32 R0, R11, 0x1f, RZ ;  /* 0x0000001f0b007819 */ /* 0x000fe200000006ff */
[----:B------:R-:W-:Y:S01]  /*30f0*/  @!PT LDS RZ, [RZ] ;  /* 0x00000000fffff984 */ /* 0x000fe20000000800 */
[----:B------:R-:W-:Y:S01]  /*3100*/  @!PT LDS RZ, [RZ] ;  /* 0x00000000fffff984 */ /* 0x000fe20000000800 */
[----:B------:R-:W-:Y:S01]  /*3110*/  @!PT LDS RZ, [RZ] ;  /* 0x00000000fffff984 */ /* 0x000fe20000000800 */
[----:B------:R-:W-:Y:S01]  /*3120*/  @!PT LDS RZ, [RZ] ;  /* 0x00000000fffff984 */ /* 0x000fe20000000800 */
[----:B------:R2:W-:Y:S06]  /*3130*/  MEMBAR.ALL.CTA ;  /* 0x0000000000007992 */ /* 0x0005ec0000008000 */
[----:B--2---:R-:W2:Y:S02]  /*3140*/  FENCE.VIEW.ASYNC.S ;  /* 0x00000000000073c6 */ /* 0x004ea40000000000 */
[----:B--2---:R2:W-:Y:S01]  /*3150*/  SYNCS.ARRIVE.TRANS64.RED.A1T0 RZ, [R3+URZ], RZ ;  /* 0x000000ff03ff79a7 */ /* 0x0045e200081004ff */
[----:B------:R2:W4:Y:S01]  /*3160*/  @P0 SYNCS.PHASECHK.TRANS64.TRYWAIT P2, [UR4], R2 ;  /* 0x00000002ff0005a7 */ /* 0x0005220008041104 */
[----:B------:R-:W-:Y:S01]  /*3170*/  ULEA.HI UR4, UR18, UR18, URZ, 0x1 ;  /* 0x0000001212047291 */ /* 0x000fe2000f8f08ff */
[----:B-1----:R-:W-:-:S03]  /*3180*/  LOP3.LUT P1, RZ, R6, 0x1, RZ, 0xc0, !PT ;  /* 0x0000000106ff7812 */ /* 0x002fc6000782c0ff */
[----:B------:R-:W-:Y:S02]  /*3190*/  USHF.L.U32 UR9, UR4, 0x6, URZ ;  /* 0x0000000604097899 */ /* 0x000fe400080006ff */
[----:B------:R-:W-:Y:S02]  /*31a0*/  ULOP3.LUT UR4, UR4, 0xffe, URZ, 0xc0, !UPT ;  /* 0x00000ffe04047892 */ /* 0x000fe4000f8ec0ff */
[----:B------:R-:W-:Y:S02]  /*31b0*/  ULOP3.LUT UR9, UR9, 0xffffff80, URZ, 0xc0, !UPT ;  /* 0xffffff8009097892 */ /* 0x000fe4000f8ec0ff */
[----:B------:R-:W-:Y:S02]  /*31c0*/  UIADD3 UR4, UPT, UPT, -UR4, UR18, URZ ;  /* 0x0000001204047290 */ /* 0x000fe4000fffe1ff */
[----:B------:R-:W-:Y:S01]  /*31d0*/  UIADD3 UR9, UPT, UPT, UR19, UR9, URZ ;  /* 0x0000000913097290 */ /* 0x000fe2000fffe0ff */
[----:B------:R-:W1:Y:S03]  /*31e0*/  SYNCS.PHASECHK.TRANS64.TRYWAIT P0, [UR8+0xd0], R0 ;  /* 0x0000d000ff0075a7 */ /* 0x000e660008001108 */
[----:B------:R-:W-:Y:S01]  /*31f0*/  ULEA UR9, UR4, UR9, 0x14 ;  /* 0x0000000904097291 */ /* 0x000fe2000f8ea0ff */
[----:B-12-4-:R-:W-:Y:S11]  /*3200*/  @!P0 BRA `(.L_x_56) ;  /* 0x0000004400408947 */ /* 0x016ff60003800000 */
.L_x_128:
[----:B------:R-:W-:Y:S01]  /*3210*/  IADD3 R10, PT, PT, R10, 0x1, RZ ;  /* 0x000000010a0a7810 */ /* 0x000fe20007ffe0ff */
[----:B------:R-:W-:Y:S06]  /*3220*/  BRA.U !UP3, `(.L_x_57) ;  /* 0x000000010b987547 */ /* 0x000fec000b800000 */
[----:B------:R-:W-:Y:S01]  /*3230*/  UPLOP3.LUT UP4, UPT, UPT, UPT, UPT, 0x40, 0x4 ;  /* 0x000000000004789c */ /* 0x000fe20003f8e870 */
[----:B------:R-:W-:Y:S01]  /*3240*/  UMOV UR16, UR10 ;  /* 0x0000000a00107c82 */ /* 0x000fe20008000000 */
[----:B------:R-:W-:Y:S01]  /*3250*/  UMOV UR15, UR5 ;  /* 0x00000005000f7c82 */ /* 0x000fe20008000000 */
[----:B------:R-:W-:-:S08]  /*3260*/  UMOV UR14, UR17 ;  /* 0x00000011000e7c82 */ /* 0x000fd00008000000 */
.L_x_60:
[----:B------:R-:W-:Y:S02]  /*3270*/  UIADD3 UR16, UPT, UPT, UR16, 0x1, URZ ;  /* 0x0000000110107890 */ /* 0x000fe4000fffe0ff */
[----:B--2---:R-:W-:Y:S02]  /*3280*/  ULEA UR7, UR14, UR6, 0x3 ;  /* 0x000000060e077291 */ /* 0x004fe4000f8e18ff */
[----:B------:R-:W-:Y:S01]  /*3290*/  UISETP.NE.AND UP0, UPT, UR16, URZ, UPT ;  /* 0x000000ff1000728c */ /* 0x000fe2000bf05270 */
[----:B----4-:R-:W-:Y:S10]  /*32a0*/  @P2 BRA `(.L_x_58) ;  /* 0x00000000000c2947 */ /* 0x010ff40003800000 */
[----:B-1----:R-:W-:Y:S04]  /*32b0*/  SHF.L.U32 R3, R8, 0x1f, RZ ;  /* 0x0000001f08037819 */ /* 0x002fe800000006ff */
[----:B------:R-:W1:Y:S02]  /*32c0*/  SYNCS.PHASECHK.TRANS64.TRYWAIT P0, [UR7], R3 ;  /* 0x00000003ff0075a7 */ /* 0x000e640008001107 */
[----:B-1----:R-:W-:Y:S05]  /*32d0*/  @!P0 BRA `(.L_x_59) ;  /* 0x0000004400248947 */ /* 0x002fea0003800000 */
.L_x_58:
[----:B------:R-:W-:Y:S01]  /*32e0*/  UISETP.NE.AND UP1, UPT, UR15, 0x1, UPT ;  /* 0x000000010f00788c */ /* 0x000fe2000bf25270 */
[----:B------:R-:W-:Y:S01]  /*32f0*/  PLOP3.LUT P2, PT, PT, PT, PT, 0x80, 0x8 ;  /* 0x000000000008781c */ /* 0x000fe20003f4f070 */
[----:B------:R-:W-:Y:S02]  /*3300*/  UIADD3 UR17, UPT, UPT, UR14, 0x1, URZ ;  /* 0x000000010e117890 */ /* 0x000fe4000fffe0ff */
[----:B------:R-:W-:Y:S02]  /*3310*/  ULEA UR24, UR14, UR12, 0x9 ;  /* 0x0000000c0e187291 */ /* 0x000fe4000f8e48ff */
[----:B------:R-:W-:Y:S01]  /*3320*/  UISETP.NE.AND UP2, UPT, UR17, 0x6, UPT ;  /* 0x000000061100788c */ /* 0x000fe2000bf45270 */
[----:B------:R-:W-:Y:S01]  /*3330*/  PLOP3.LUT P0, PT, PT, PT, UP1, 0x80, 0x8 ;  /* 0x000000000008781c */ /* 0x000fe20003f0f018 */
[----:B------:R-:W-:Y:S02]  /*3340*/  ULEA UR26, UR14, UR11, 0x8 ;  /* 0x0000000b0e1a7291 */ /* 0x000fe4000f8e40ff */
[----:B------:R-:W-:Y:S02]  /*3350*/  USEL UR13, URZ, 0x1, UP2 ;  /* 0x00000001ff0d7887 */ /* 0x000fe40009000000 */
[----:B------:R-:W-:Y:S02]  /*3360*/  USEL UR17, UR17, URZ, UP2 ;  /* 0x000000ff11117287 */ /* 0x000fe40009000000 */
[----:B------:R-:W-:Y:S02]  /*3370*/  UIADD3 UR30, UPT, UPT, UR24, 0x2, URZ ;  /* 0x00000002181e7890 */ /* 0x000fe4000fffe0ff */
[----:B------:R-:W-:Y:S01]  /*3380*/  @UP1 ULEA UR4, UR17, UR6, 0x3 ;  /* 0x0000000611041291 */ /* 0x000fe2000f8e18ff */
[----:B------:R-:W-:Y:S01]  /*3390*/  LOP3.LUT R8, R8, UR13, RZ, 0x3c, !PT ;  /* 0x0000000d08087c12 */ /* 0x000fe2000f8e3cff */
[----:B------:R-:W-:Y:S02]  /*33a0*/  UIADD3 UR28, UPT, UPT, UR26, 0x2, URZ ;  /* 0x000000021a1c7890 */ /* 0x000fe4000fffe0ff */
[----:B------:R-:W-:Y:S01]  /*33b0*/  UIADD3 UR7, UPT, UPT, UR7, 0x30, URZ ;  /* 0x0000003007077890 */ /* 0x000fe2000fffe0ff */
[----:B-1----:R-:W-:Y:S01]  /*33c0*/  @P0 SHF.L.U32 R0, R8, 0x1f, RZ ;  /* 0x0000001f08000819 */ /* 0x002fe200000006ff */
[----:B------:R-:W-:Y:S01]  /*33d0*/  UMOV UR25, 0x80004020 ;  /* 0x8000402000197882 */ /* 0x000fe20000000000 */
[----:B------:R-:W-:Y:S01]  /*33e0*/  UMOV UR27, 0x80004020 ;  /* 0x80004020001b7882 */ /* 0x000fe20000000000 */
[----:B------:R-:W-:Y:S01]  /*33f0*/  UMOV UR31, 0x80004020 ;  /* 0x80004020001f7882 */ /* 0x000fe20000000000 */
[----:B------:R2:W4:Y:S01]  /*3400*/  @P0 SYNCS.PHASECHK.TRANS64.TRYWAIT P2, [UR4], R0 ;  /* 0x00000000ff0005a7 */ /* 0x0005220008041104 */
[----:B------:R-:W-:Y:S01]  /*3410*/  UIADD3 UR15, UPT, UPT, UR15, -0x1, URZ ;  /* 0xffffffff0f0f7890 */ /* 0x000fe2000fffe0ff */
[----:B------:R2:W-:Y:S01]  /*3420*/  UTCQMMA gdesc[UR26], gdesc[UR24], tmem[UR9], tmem[UR22], idesc[UR23], UP4 ;  /* 0x00ff16181a0075ea */ /* 0x0005e2000a000309 */
[----:B------:R-:W-:Y:S01]  /*3430*/  UPLOP3.LUT UP4, UPT, UPT, UPT, UPT, 0x80, 0x8 ;  /* 0x000000000008789c */ /* 0x000fe20003f8f070 */
[----:B------:R-:W-:Y:S01]  /*3440*/  UMOV UR29, 0x80004020 ;  /* 0x80004020001d7882 */ /* 0x000fe20000000000 */
[----:B------:R-:W-:Y:S01]  /*3450*/  UMOV UR14, UR17 ;  /* 0x00000011000e7c82 */ /* 0x000fe20008000000 */
[----:B------:R2:W-:Y:S01]  /*3460*/  UTCQMMA gdesc[UR28], gdesc[UR30], tmem[UR9], tmem[UR20], idesc[UR21], UPT ;  /* 0x00ff141e1c0075ea */ /* 0x0005e2000b800309 */
[----:B------:R2:W-:Y:S01]  /*3470*/  UTCBAR [UR7], URZ ;  /* 0x000000ff070073e9 */ /* 0x0005e200080000ff */
[----:B------:R-:W-:Y:S06]  /*3480*/  BRA.U UP0, `(.L_x_60) ;  /* 0xfffffffd00787547 */ /* 0x000fec000b83ffff */
.L_x_57:
[----:B------:R-:W-:Y:S01]  /*3490*/  UIADD3 UR18, UPT, UPT, UR18, 0x1, URZ ;  /* 0x0000000112127890 */ /* 0x000fe2000fffe0ff */
[C---:B------:R-:W-:Y:S01]  /*34a0*/  ISETP.NE.AND P0, PT, R10.reuse, 0x2, PT ;  /* 0x000000020a00780c */ /* 0x040fe20003f05270 */
[----:B------:R-:W-:Y:S02]  /*34b0*/  UIADD3 UR8, UPT, UPT, UR8, 0xb0, URZ ;  /* 0x000000b008087890 */ /* 0x000fe4000fffe0ff */
[----:B------:R-:W-:Y:S01]  /*34c0*/  UISETP.NE.AND UP0, UPT, UR18, 0x4, UPT ;  /* 0x000000041200788c */ /* 0x000fe2000bf05270 */
[----:B-12---:R-:W-:Y:S02]  /*34d0*/  SEL R0, RZ, 0x1, P0 ;  /* 0x00000001ff007807 */ /* 0x006fe40000000000 */
[----:B------:R-:W-:Y:S01]  /*34e0*/  SEL R10, R10, RZ, P0 ;  /* 0x000000ff0a0a7207 */ /* 0x000fe20000000000 */
[----:B------:R-:W-:Y:S01]  /*34f0*/  USEL UR4, URZ, 0x1, UP0 ;  /* 0x00000001ff047887 */ /* 0x000fe20008000000 */
[----:B------:R-:W-:Y:S01]  /*3500*/  LOP3.LUT R9, R9, R0, RZ, 0x3c, !PT ;  /* 0x0000000009097212 */ /* 0x000fe200078e3cff */
[----:B------:R-:W-:Y:S01]  /*3510*/  USEL UR18, UR18, URZ, UP0 ;  /* 0x000000ff12127287 */ /* 0x000fe20008000000 */
[----:B------:R1:W-:Y:S03]  /*3520*/  UTCBAR [UR8], URZ ;  /* 0x000000ff080073e9 */ /* 0x0003e600080000ff */
[----:B------:R-:W-:Y:S01]  /*3530*/  LOP3.LUT R11, R11, UR4, RZ, 0x3c, !PT ;  /* 0x000000040b0b7c12 */ /* 0x000fe2000f8e3cff */
[----:B------:R-:W-:Y:S07]  /*3540*/  @P1 BRA `(.L_x_61) ;  /* 0xfffffff800b01947 */ /* 0x000fee000383ffff */
[----:B------:R-:W2:Y:S01]  /*3550*/  S2UR UR4, SR_CgaCtaId ;  /* 0x00000000000479c3 */ /* 0x000ea20000008800 */
[----:B------:R-:W-:Y:S01]  /*3560*/  ELECT P0, URZ, PT ;  /* 0x0000000000ff782f */ /* 0x000fe20003800000 */
[----:B------:R-:W-:Y:S01]  /*3570*/  IMAD.MOV.U32 R0, RZ, RZ, 0x1 ;  /* 0x00000001ff007424 */ /* 0x000fe200078e00ff */
[----:B------:R-:W-:Y:S01]  /*3580*/  UIADD3 UR6, UPT, UPT, UR6, 0xd0, URZ ;  /* 0x000000d006067890 */ /* 0x000fe2000fffe0ff */
[----:B------:R-:W-:Y:S01]  /*3590*/  SHF.L.U32 R3, R11, 0x1f, RZ ;  /* 0x0000001f0b037819 */ /* 0x000fe200000006ff */
[----:B------:R-:W-:-:S03]  /*35a0*/  UMOV UR5, 0x40 ;  /* 0x0000004000057882 */ /* 0x000fc60000000000 */
[----:B------:R-:W-:Y:S01]  /*35b0*/  UVIRTCOUNT.DEALLOC.SMPOOL 0x80 ;  /* 0x000000800000784c */ /* 0x000fe20000000000 */
[----:B--2---:R-:W-:Y:S02]  /*35c0*/  ULEA UR4, UR4, UR5, 0x18 ;  /* 0x0000000504047291 */ /* 0x004fe4000f8ec0ff */
[----:B------:R-:W-:-:S07]  /*35d0*/  ULEA UR5, UR18, UR6, 0x3 ;  /* 0x0000000612057291 */ /* 0x000fce000f8e18ff */
[----:B------:R2:W-:Y:S02]  /*35e0*/  @P0 STS.U8 [UR4+0x1c], R0 ;  /* 0x00001c00ff000988 */ /* 0x0005e40008000004 */
[----:B------:R-:W3:Y:S02]  /*35f0*/  SYNCS.PHASECHK.TRANS64.TRYWAIT P0, [UR5], R3 ;  /* 0x00000003ff0075a7 */ /* 0x000ee40008001105 */
[----:B--23--:R-:W-:Y:S05]  /*3600*/  @!P0 BRA `(.L_x_62) ;  /* 0x0000004000708947 */ /* 0x00cfea0003800000 */
.L_x_131:
[----:B------:R-:W-:-:S04]  /*3610*/  UIADD3 UR7, UPT, UPT, UR18, 0x1, URZ ;  /* 0x0000000112077890 */ /* 0x000fc8000fffe0ff */
[----:B------:R-:W-:-:S04]  /*3620*/  UISETP.NE.AND UP0, UPT, UR7, 0x4, UPT ;  /* 0x000000040700788c */ /* 0x000fc8000bf05270 */
[----:B-1----:R-:W-:Y:S02]  /*3630*/  USEL UR8, URZ, 0x1, UP0 ;  /* 0x00000001ff087887 */ /* 0x002fe40008000000 */
[----:B------:R-:W-:-:S04]  /*3640*/  USEL UR7, UR7, URZ, UP0 ;  /* 0x000000ff07077287 */ /* 0x000fc80008000000 */
[----:B------:R-:W-:Y:S01]  /*3650*/  ULEA UR5, UR7, UR6, 0x3 ;  /* 0x0000000607057291 */ /* 0x000fe2000f8e18ff */
[----:B------:R-:W-:-:S04]  /*3660*/  LOP3.LUT R2, R11, UR8, RZ, 0x3c, !PT ;  /* 0x000000080b027c12 */ /* 0x000fc8000f8e3cff */
[----:B--2---:R-:W-:-:S04]  /*3670*/  SHF.L.U32 R3, R2, 0x1f, RZ ;  /* 0x0000001f02037819 */ /* 0x004fc800000006ff */
[----:B------:R-:W1:Y:S02]  /*3680*/  SYNCS.PHASECHK.TRANS64.TRYWAIT P0, [UR5], R3 ;  /* 0x00000003ff0075a7 */ /* 0x000e640008001105 */
[----:B-1----:R-:W-:Y:S05]  /*3690*/  @!P0 BRA `(.L_x_63) ;  /* 0x0000004000648947 */ /* 0x002fea0003800000 */
.L_x_133:
        /* <DEDUP_REMOVED lines=9> */
.L_x_135:
[----:B------:R-:W-:-:S04]  /*3730*/  UIADD3 UR7, UPT, UPT, UR7, 0x1, URZ ;  /* 0x0000000107077890 */ /* 0x000fc8000fffe0ff */
[----:B------:R-:W-:-:S04]  /*3740*/  UISETP.NE.AND UP0, UPT, UR7, 0x4, UPT ;  /* 0x000000040700788c */ /* 0x000fc8000bf05270 */
[----:B------:R-:W-:Y:S02]  /*3750*/  USEL UR5, URZ, 0x1, UP0 ;  /* 0x00000001ff057887 */ /* 0x000fe40008000000 */
[----:B------:R-:W-:-:S04]  /*3760*/  USEL UR7, UR7, URZ, UP0 ;  /* 0x000000ff07077287 */ /* 0x000fc80008000000 */
[----:B------:R-:W-:Y:S01]  /*3770*/  ULEA UR7, UR7, UR6, 0x3 ;  /* 0x0000000607077291 */ /* 0x000fe2000f8e18ff */
[----:B-1----:R-:W-:-:S04]  /*3780*/  LOP3.LUT R3, R2, UR5, RZ, 0x3c, !PT ;  /* 0x0000000502037c12 */ /* 0x002fc8000f8e3cff */
[----:B------:R-:W-:-:S04]  /*3790*/  SHF.L.U32 R3, R3, 0x1f, RZ ;  /* 0x0000001f03037819 */ /* 0x000fc800000006ff */
[----:B------:R-:W1:Y:S02]  /*37a0*/  SYNCS.PHASECHK.TRANS64.TRYWAIT P0, [UR7], R3 ;  /* 0x00000003ff0075a7 */ /* 0x000e640008001107 */
[----:B-1----:R-:W-:Y:S05]  /*37b0*/  @!P0 BRA `(.L_x_65) ;  /* 0x00000040004c8947 */ /* 0x002fea0003800000 */
.L_x_137:
[----:B------:R-:W-:Y:S01]  /*37c0*/  NOP ;  /* 0x0000000000007918 */ /* 0x000fe20000000000 */
[----:B-1----:R-:W1:Y:S01]  /*37d0*/  LDS R0, [UR4+0x14] ;  /* 0x00001404ff007984 */ /* 0x002e620008000800 */
[----:B------:R-:W-:Y:S01]  /*37e0*/  ULOP3.LUT UR6, UR19, 0xffff, URZ, 0xc0, !UPT ;  /* 0x0000ffff13067892 */ /* 0x000fe2000f8ec0ff */
[----:B------:R-:W-:Y:S01]  /*37f0*/  UMOV UR8, 0xffff ;  /* 0x0000ffff00087882 */ /* 0x000fe20000000000 */
[----:B------:R-:W-:Y:S02]  /*3800*/  UMOV UR5, 0x1 ;  /* 0x0000000100057882 */ /* 0x000fe40000000000 */
[----:B------:R-:W-:-:S04]  /*3810*/  USHF.R.U32.HI UR6, URZ, 0x5, UR6 ;  /* 0x00000005ff067899 */ /* 0x000fc80008011606 */
[----:B------:R-:W-:Y:S02]  /*3820*/  USHF.L.U32 UR8, UR8, UR6, URZ ;  /* 0x0000000608087299 */ /* 0x000fe400080006ff */
[----:B------:R-:W-:-:S04]  /*3830*/  USHF.L.U32 UR5, UR5, UR6, URZ ;  /* 0x0000000605057299 */ /* 0x000fc800080006ff */
[----:B-1----:R-:W-:-:S04]  /*3840*/  LOP3.LUT R0, R0, UR8, RZ, 0xc0, !PT ;  /* 0x0000000800007c12 */ /* 0x002fc8000f8ec0ff */
[----:B------:R-:W-:-:S13]  /*3850*/  ISETP.NE.AND P0, PT, R0, UR8, PT ;  /* 0x0000000800007c0c */ /* 0x000fda000bf05270 */
[----:B------:R-:W-:Y:S05]  /*3860*/  @P0 BRA `(.L_x_66) ;  /* 0x0000000000580947 */ /* 0x000fea0003800000 */
[----:B------:R-:W1:Y:S02]  /*3870*/  LDS R0, [UR4+0x18] ;  /* 0x00001804ff007984 */ /* 0x000e640008000800 */
[----:B-1----:R-:W-:-:S04]  /*3880*/  LOP3.LUT R0, R0, UR5, RZ, 0xc0, !PT ;  /* 0x0000000500007c12 */ /* 0x002fc8000f8ec0ff */
[----:B------:R-:W-:-:S13]  /*3890*/  ISETP.NE.AND P0, PT, R0, UR5, PT ;  /* 0x0000000500007c0c */ /* 0x000fda000bf05270 */
[----:B------:R-:W-:Y:S05]  /*38a0*/  @P0 BRA `(.L_x_67) ;  /* 0x00000000003c0947 */ /* 0x000fea0003800000 */
[----:B------:R-:W1:Y:S01]  /*38b0*/  S2R R2, SR_LANEID ;  /* 0x0000000000027919 */ /* 0x000e620000000000 */
[----:B------:R-:W-:Y:S01]  /*38c0*/  ULOP3.LUT UR8, URZ, UR8, URZ, 0x33, !UPT ;  /* 0x00000008ff087292 */ /* 0x000fe2000f8e33ff */
[----:B------:R-:W-:Y:S01]  /*38d0*/  LOP3.LUT R4, RZ, UR5, RZ, 0x33, !PT ;  /* 0x00000005ff047c12 */ /* 0x000fe2000f8e33ff */
[----:B------:R-:W-:Y:S02]  /*38e0*/  VOTEU.ANY UR7, UPT, PT ;  /* 0x0000000000077886 */ /* 0x000fe400038e0100 */
[----:B------:R-:W-:Y:S01]  /*38f0*/  UFLO.U32 UR7, UR7 ;  /* 0x00000007000772bd */ /* 0x000fe200080e0000 */
[----:B------:R-:W2:Y:S01]  /*3900*/  REDUX UR5, R4 ;  /* 0x00000000040573c4 */ /* 0x000ea20000000000 */
[----:B------:R-:W-:-:S06]  /*3910*/  IMAD.U32 R0, RZ, RZ, UR8 ;  /* 0x00000008ff007e24 */ /* 0x000fcc000f8e00ff */
[----:B------:R3:W-:Y:S01]  /*3920*/  UTCATOMSWS.AND URZ, UR8 ;  /* 0x0000000800ff79e3 */ /* 0x0007e20008000000 */
[----:B------:R-:W4:Y:S01]  /*3930*/  REDUX UR6, R0 ;  /* 0x00000000000673c4 */ /* 0x000f220000000000 */
[----:B-1----:R-:W-:Y:S01]  /*3940*/  ISETP.EQ.U32.AND P0, PT, R2, UR7, PT ;  /* 0x0000000702007c0c */ /* 0x002fe2000bf02070 */
[----:B--2---:R-:W-:Y:S01]  /*3950*/  IMAD.U32 R2, RZ, RZ, UR5 ;  /* 0x00000005ff027e24 */ /* 0x004fe2000f8e00ff */
[----:B----4-:R-:W-:-:S11]  /*3960*/  MOV R3, UR6 ;  /* 0x0000000600037c02 */ /* 0x010fd60008000f00 */
[----:B------:R3:W-:Y:S04]  /*3970*/  @P0 ATOMS.AND RZ, [UR4+0x14], R3 ;  /* 0x00001403ffff098c */ /* 0x0007e8000a800004 */
[----:B------:R3:W-:Y:S01]  /*3980*/  @P0 ATOMS.AND RZ, [UR4+0x18], R2 ;  /* 0x00001802ffff098c */ /* 0x0007e2000a800004 */
[----:B------:R-:W-:Y:S05]  /*3990*/  BRA `(.L_x_68) ;  /* 0x0000000000147947 */ /* 0x000fea0003800000 */
.L_x_67:
[----:B------:R-:W-:Y:S02]  /*39a0*/  MOV R2, 0x39c0 ;  /* 0x000039c000027802 */ /* 0x000fe40000000f00 */
[----:B----45:R-:W-:Y:S05]  /*39b0*/  CALL.REL.NOINC `($__internal_0_$__cuda_sm10x_tcgen05_guardrail_trap_col_being_dealloced_not_returned_by_alloc) ;  /* 0x0000004000a87944 */ /* 0x030fea0003c00000 */
[----:B------:R-:W-:Y:S05]  /*39c0*/  BRA `(.L_x_68) ;  /* 0x0000000000087947 */ /* 0x000fea0003800000 */
.L_x_66:
[----:B------:R-:W-:Y:S02]  /*39d0*/  MOV R2, 0x39f0 ;  /* 0x000039f000027802 */ /* 0x000fe40000000f00 */
[----:B----45:R-:W-:Y:S05]  /*39e0*/  CALL.REL.NOINC `($__internal_2_$__cuda_sm10x_tcgen05_guardrail_trap_unallocated_columns_being_dealloced) ;  /* 0x0000004000b47944 */ /* 0x030fea0003c00000 */
.L_x_68:
[----:B------:R-:W-:Y:S01]  /*39f0*/  NOP ;  /* 0x0000000000007918 */ /* 0x000fe20000000000 */
[----:B---3--:R-:W-:Y:S05]  /*3a00*/  EXIT ;  /* 0x000000000000794d */ /* 0x008fea0003800000 */
.L_x_50:
[----:B------:R-:W-:-:S09]  /*3a10*/  UISETP.NE.OR UP2, UPT, UR8, 0x3, !UP2 ;  /* 0x000000030800788c */ /* 0x000fd2000d745670 */
[----:B------:R-:W-:Y:S05]  /*3a20*/  BRA.U UP2, `(.L_x_69) ;  /* 0x0000000d02407547 */ /* 0x000fea000b800000 */
[----:B------:R-:W1:Y:S01]  /*3a30*/  LDC R0, c[0x0][0xb30] ;  /* 0x0002cc00ff007b82 */ /* 0x000e620000000800 */
[----:B------:R-:W2:Y:S01]  /*3a40*/  LDCU.64 UR8, c[0x0][0x888] ;  /* 0x00011100ff0877ac */ /* 0x000ea20008000a00 */
[----:B------:R-:W-:Y:S02]  /*3a50*/  HFMA2 R29, -RZ, RZ, 0, 0 ;  /* 0x00000000ff1d7431 */ /* 0x000fe400000001ff */
[----:B------:R-:W-:Y:S01]  /*3a60*/  IMAD.MOV.U32 R31, RZ, RZ, 0x1 ;  /* 0x00000001ff1f7424 */ /* 0x000fe200078e00ff */
[----:B------:R-:W-:Y:S01]  /*3a70*/  MOV R23, 0x1000 ;  /* 0x0000100000177802 */ /* 0x000fe20000000f00 */
[----:B------:R-:W4:Y:S01]  /*3a80*/  LDCU.64 UR4, c[0x0][0x890] ;  /* 0x00011200ff0477ac */ /* 0x000f220008000a00 */
[----:B------:R-:W-:Y:S01]  /*3a90*/  IMAD.MOV.U32 R30, RZ, RZ, RZ ;  /* 0x000000ffff1e7224 */ /* 0x000fe200078e00ff */
[----:B------:R-:W3:Y:S01]  /*3aa0*/  LDC R19, c[0x0][0x370] ;  /* 0x0000dc00ff137b82 */ /* 0x000ee20000000800 */
[----:B------:R-:W-:Y:S01]  /*3ab0*/  UMOV UR7, 0x400 ;  /* 0x0000040000077882 */ /* 0x000fe20000000000 */
[----:B------:R-:W-:-:S02]  /*3ac0*/  UPLOP3.LUT UP1, UPT, UPT, UPT, UPT, 0x40, 0x4 ;  /* 0x000000000004789c */ /* 0x000fc40003f2e870 */
[----:B------:R-:W-:-:S04]  /*3ad0*/  ULEA UR7, UR37, UR7, 0x18 ;  /* 0x0000000725077291 */ /* 0x000fc8000f8ec0ff */
[----:B------:R-:W3:Y:S01]  /*3ae0*/  LDC R2, c[0x0][0xb0c] ;  /* 0x0002c300ff027b82 */ /* 0x000ee20000000800 */
[----:B------:R-:W-:Y:S02]  /*3af0*/  UIADD3 UR13, UPT, UPT, UR7, 0x68, URZ ;  /* 0x00000068070d7890 */ /* 0x000fe4000fffe0ff */
[----:B--2---:R-:W-:Y:S02]  /*3b00*/  UISETP.NE.U32.AND UP2, UPT, UR8, URZ, UPT ;  /* 0x000000ff0800728c */ /* 0x004fe4000bf45070 */
[----:B------:R-:W-:Y:S02]  /*3b10*/  UIADD3 UR17, UPT, UPT, UR7, 0x60, URZ ;  /* 0x0000006007117890 */ /* 0x000fe4000fffe0ff */
[----:B----4-:R-:W-:Y:S01]  /*3b20*/  UISETP.NE.U32.AND UP3, UPT, UR4, URZ, UPT ;  /* 0x000000ff0400728c */ /* 0x010fe2000bf65070 */
[----:B------:R-:W2:Y:S01]  /*3b30*/  LDC R18, c[0x0][0xb20] ;  /* 0x0002c800ff127b82 */ /* 0x000ea20000000800 */
[----:B-1----:R-:W-:Y:S01]  /*3b40*/  ISETP.NE.AND P1, PT, R0, 0x1, PT ;  /* 0x000000010000780c */ /* 0x002fe20003f25270 */
[----:B------:R-:W-:-:S02]  /*3b50*/  UISETP.NE.AND.EX UP2, UPT, UR9, URZ, UPT, UP2 ;  /* 0x000000ff0900728c */ /* 0x000fc4000bf45320 */
[----:B------:R-:W-:Y:S02]  /*3b60*/  UPRMT UR13, UR37, 0x654, UR13 ;  /* 0x00000654250d7896 */ /* 0x000fe4000800000d */
[----:B------:R-:W-:Y:S02]  /*3b70*/  UISETP.NE.AND.EX UP3, UPT, UR5, URZ, UPT, UP3 ;  /* 0x000000ff0500728c */ /* 0x000fe4000bf65330 */
[----:B------:R-:W1:Y:S08]  /*3b80*/  LDC.64 R32, c[0x0][0x348] ;  /* 0x0000d200ff207b82 */ /* 0x000e700000000a00 */
[----:B------:R-:W4:Y:S08]  /*3b90*/  LDC.64 R16, c[0x0][0xb10] ;  /* 0x0002c400ff107b82 */ /* 0x000f300000000a00 */
[----:B------:R-:W1:Y:S08]  /*3ba0*/  LDC.64 R6, c[0x0][0xb18] ;  /* 0x0002c600ff067b82 */ /* 0x000e700000000a00 */
[----:B------:R-:W1:Y:S08]  /*3bb0*/  LDC.64 R4, c[0x0][0xb28] ;  /* 0x0002ca00ff047b82 */ /* 0x000e700000000a00 */
[----:B--23--:R-:W1:Y:S02]  /*3bc0*/  LDC R22, c[0x0][0x374] ;  /* 0x0000dd00ff167b82 */ /* 0x00ce640000000800 */
.L_x_78:
[C---:B------:R-:W-:Y:S02]  /*3bd0*/  LEA R0, R30.reuse, UR7, 0x3 ;  /* 0x000000071e007c11 */ /* 0x040fe4000f8e18ff */
[----:B------:R-:W-:Y:S02]  /*3be0*/  SHF.L.U32 R3, R29, 0x1f, RZ ;  /* 0x0000001f1d037819 */ /* 0x000fe400000006ff */
[----:B------:R-:W-:Y:S02]  /*3bf0*/  LEA R24, R30, UR7, 0x4 ;  /* 0x000000071e187c11 */ /* 0x000fe4000f8e20ff */
[----:B--2---:R-:W2:Y:S02]  /*3c00*/  SYNCS.PHASECHK.TRANS64.TRYWAIT P0, [R0+URZ+0x90], R3 ;  /* 0x00009003000075a7 */ /* 0x004ea400080011ff */
[----:B--2---:R-:W-:Y:S05]  /*3c10*/  @!P0 BRA `(.L_x_70) ;  /* 0x0000003c004c8947 */ /* 0x004fea0003800000 */
.L_x_138:
[----:B------:R-:W-:Y:S01]  /*3c20*/  ISETP.GE.AND P0, PT, R40, 0x1, PT ;  /* 0x000000012800780c */ /* 0x000fe20003f06270 */
[----:B------:R-:W3:Y:S01]  /*3c30*/  LDS.128 R24, [R24+0x120] ;  /* 0x0001200018187984 */ /* 0x000ee20000000c00 */
[----:B--2---:R-:W-:Y:S01]  /*3c40*/  VIADD R0, R0, 0xa0 ;  /* 0x000000a000007836 */ /* 0x004fe20000000000 */
[----:B------:R-:W-:Y:S01]  /*3c50*/  @!PT LDS RZ, [RZ] ;  /* 0x00000000fffff984 */ /* 0x000fe20000000800 */
[----:B------:R-:W-:Y:S01]  /*3c60*/  @!PT LDS RZ, [RZ] ;  /* 0x00000000fffff984 */ /* 0x000fe20000000800 */
[----:B------:R-:W-:Y:S01]  /*3c70*/  @!PT LDS RZ, [RZ] ;  /* 0x00000000fffff984 */ /* 0x000fe20000000800 */
[----:B------:R-:W-:Y:S01]  /*3c80*/  @!PT LDS RZ, [RZ] ;  /* 0x00000000fffff984 */ /* 0x000fe20000000800 */
[----:B------:R2:W-:Y:S06]  /*3c90*/  MEMBAR.ALL.CTA ;  /* 0x0000000000007992 */ /* 0x0005ec0000008000 */
[----:B--2---:R-:W2:Y:S01]  /*3ca0*/  FENCE.VIEW.ASYNC.S ;  /* 0x00000000000073c6 */ /* 0x004ea20000000000 */
[----:B------:R-:W-:Y:S04]  /*3cb0*/  PRMT R0, RZ, 0x654, R0 ;  /* 0x00000654ff007816 */ /* 0x000fe80000000000 */
[----:B--2---:R2:W-:Y:S01]  /*3cc0*/  SYNCS.ARRIVE.TRANS64.RED.A1T0 RZ, [R0+URZ], RZ ;  /* 0x000000ff00ff79a7 */ /* 0x0045e200081004ff */
[----:B---3--:R-:W-:Y:S11]  /*3cd0*/  LOP3.LUT P3, RZ, R26, 0x1, RZ, 0xc0, !PT ;  /* 0x000000011aff7812 */ /* 0x008ff6000786c0ff */
[----:B------:R-:W-:Y:S02]  /*3ce0*/  @!UPT UIADD3 URZ, UPT, UPT, URZ, URZ, URZ ;  /* 0x000000fffffff290 */ /* 0x000fe4000fffe0ff */
[----:B------:R-:W-:Y:S02]  /*3cf0*/  @P3 MOV R13, R24 ;  /* 0x00000018000d3202 */ /* 0x000fe40000000f00 */
[----:B------:R-:W-:Y:S01]  /*3d00*/  @P3 LOP3.LUT R8, R25, 0xffff, RZ, 0xc0, !PT ;  /* 0x0000ffff19083812 */ /* 0x000fe200078ec0ff */
[----:B--2---:R-:W-:Y:S06]  /*3d10*/  @!P0 BRA `(.L_x_71) ;  /* 0x0000000000a48947 */ /* 0x004fec0003800000 */
[----:B-1----:R-:W-:Y:S01]  /*3d20*/  IMAD.HI.U32 R35, R22, R7, RZ ;  /* 0x0000000716237227 */ /* 0x002fe200078e00ff */
[----:B------:R-:W-:Y:S02]  /*3d30*/  ISETP.NE.AND P0, PT, R6, 0x1, PT ;  /* 0x000000010600780c */ /* 0x000fe40003f05270 */
[----:B------:R-:W-:Y:S01]  /*3d40*/  ISETP.NE.AND P2, PT, R40, 0x1, PT ;  /* 0x000000012800780c */ /* 0x000fe20003f45270 */
[----:B----4-:R-:W-:Y:S01]  /*3d50*/  IMAD.HI.U32 R34, R19, R16, RZ ;  /* 0x0000001013227227 */ /* 0x010fe200078e00ff */
[----:B------:R-:W-:Y:S02]  /*3d60*/  SHF.R.U32.HI R35, RZ, R18, R35 ;  /* 0x00000012ff237219 */ /* 0x000fe40000011623 */
[----:B------:R-:W-:Y:S01]  /*3d70*/  ISETP.NE.AND P4, PT, R2, 0x1, PT ;  /* 0x000000010200780c */ /* 0x000fe20003f85270 */
[----:B------:R-:W-:Y:S01]  /*3d80*/  IMAD.HI.U32 R36, R13, R16, RZ ;  /* 0x000000100d247227 */ /* 0x000fe200078e00ff */
[----:B------:R-:W-:Y:S02]  /*3d90*/  SHF.R.U32.HI R34, RZ, R17, R34 ;  /* 0x00000011ff227219 */ /* 0x000fe40000011622 */
[----:B------:R-:W-:Y:S01]  /*3da0*/  SEL R3, R22, R35, !P0 ;  /* 0x0000002316037207 */ /* 0x000fe20004000000 */
[C---:B------:R-:W-:Y:S01]  /*3db0*/  IMAD.HI.U32 R35, R8.reuse, R7, RZ ;  /* 0x0000000708237227 */ /* 0x040fe200078e00ff */
[----:B------:R-:W-:Y:S02]  /*3dc0*/  SEL R11, R19, R34, !P4 ;  /* 0x00000022130b7207 */ /* 0x000fe40006000000 */
[----:B------:R-:W-:Y:S01]  /*3dd0*/  SHF.R.U32.HI R36, RZ, R17, R36 ;  /* 0x00000011ff247219 */ /* 0x000fe20000011624 */
[----:B------:R-:W-:Y:S01]  /*3de0*/  IMAD.HI.U32 R38, R3, R4, RZ ;  /* 0x0000000403267227 */ /* 0x000fe200078e00ff */
[----:B------:R-:W-:Y:S03]  /*3df0*/  SHF.R.U32.HI R35, RZ, R18, R35 ;  /* 0x00000012ff237219 */ /* 0x000fe60000011623 */
[----:B------:R-:W-:Y:S01]  /*3e00*/  IMAD.HI.U32 R34, R11, R4, RZ ;  /* 0x000000040b227227 */ /* 0x000fe200078e00ff */
[----:B------:R-:W-:Y:S02]  /*3e10*/  @P2 SHF.R.U32.HI R3, RZ, R5, R38 ;  /* 0x00000005ff032219 */ /* 0x000fe40000011626 */
[----:B------:R-:W-:Y:S02]  /*3e20*/  SEL R9, R8, R35, !P0 ;  /* 0x0000002308097207 */ /* 0x000fe40004000000 */
[----:B------:R-:W-:Y:S01]  /*3e30*/  @P2 SHF.R.U32.HI R11, RZ, R5, R34 ;  /* 0x00000005ff0b2219 */ /* 0x000fe20000011622 */
[C---:B------:R-:W-:Y:S01]  /*3e40*/  IMAD R10, R40.reuse, R3, RZ ;  /* 0x00000003280a7224 */ /* 0x040fe200078e02ff */
[----:B------:R-:W-:Y:S01]  /*3e50*/  SEL R3, R13, R36, !P4 ;  /* 0x000000240d037207 */ /* 0x000fe20006000000 */
[C---:B------:R-:W-:Y:S03]  /*3e60*/  IMAD.HI.U32 R14, R9.reuse, R4, RZ ;  /* 0x00000004090e7227 */ /* 0x040fe600078e00ff */
[----:B------:R-:W-:Y:S01]  /*3e70*/  ISETP.GE.AND P0, PT, R9, R10, PT ;  /* 0x0000000a0900720c */ /* 0x000fe20003f06270 */
[C---:B------:R-:W-:Y:S01]  /*3e80*/  IMAD R12, R40.reuse, R11, RZ ;  /* 0x0000000b280c7224 */ /* 0x040fe200078e02ff */
[-C--:B------:R-:W-:Y:S04]  /*3e90*/  SHF.R.U32.HI R14, RZ, R5.reuse, R14 ;  /* 0x00000005ff0e7219 */ /* 0x080fe8000001160e */
[----:B------:R-:W-:Y:S02]  /*3ea0*/  ISETP.GE.OR P0, PT, R3, R12, P0 ;  /* 0x0000000c0300720c */ /* 0x000fe40000706670 */
[----:B------:R-:W-:Y:S05]  /*3eb0*/  SEL R15, R9, R14, !P2 ;  /* 0x0000000e090f7207 */ /* 0x000fea0005000000 */
[----:B------:R-:W-:Y:S04]  /*3ec0*/  IMAD.MOV R14, RZ, RZ, -R15 ;  /* 0x000000ffff0e7224 */ /* 0x000fe800078e0a0f */
[----:B------:R-:W-:Y:S02]  /*3ed0*/  IMAD R14, R40, R14, R9 ;  /* 0x0000000e280e7224 */ /* 0x000fe400078e0209 */
[C---:B------:R-:W-:Y:S05]  /*3ee0*/  @!P0 IMAD.HI.U32 R10, R3.reuse, R4, RZ ;  /* 0x00000004030a8227 */ /* 0x040fea00078e00ff */
[----:B------:R-:W-:Y:S04]  /*3ef0*/  @!P0 SHF.R.U32.HI R10, RZ, R5, R10 ;  /* 0x00000005ff0a8219 */ /* 0x000fe8000001160a */
[----:B------:R-:W-:Y:S01]  /*3f00*/  @!P0 SEL R0, R3, R10, !P2 ;  /* 0x0000000a03008207 */ /* 0x000fe20005000000 */
[----:B------:R-:W-:Y:S03]  /*3f10*/  IMAD.MOV R10, RZ, RZ, -R3 ;  /* 0x000000ffff0a7224 */ /* 0x000fe600078e0a03 */
[----:B------:R-:W-:Y:S01]  /*3f20*/  @!P0 IADD3 R15, PT, PT, R15, -R0, RZ ;  /* 0x800000000f0f8210 */ /* 0x000fe20007ffe0ff */
[----:B------:R-:W-:Y:S01]  /*3f30*/  @!P0 IMAD R0, R11, R14, R0 ;  /* 0x0000000e0b008224 */ /* 0x000fe200078e0200 */
[----:B------:R-:W-:Y:S01]  /*3f40*/  IADD3 R11, PT, PT, -R9, RZ, RZ ;  /* 0x000000ff090b7210 */ /* 0x000fe20007ffe1ff */
[----:B------:R-:W-:Y:S02]  /*3f50*/  IMAD R13, R2, R10, R13 ;  /* 0x0000000a020d7224 */ /* 0x000fe400078e020d */
[----:B------:R-:W-:Y:S02]  /*3f60*/  @!P0 IMAD R9, R15, R40, R3 ;  /* 0x000000280f098224 */ /* 0x000fe400078e0203 */
[----:B------:R-:W-:Y:S02]  /*3f70*/  @!P0 IMAD.MOV.U32 R3, RZ, RZ, R0 ;  /* 0x000000ffff038224 */ /* 0x000fe400078e0000 */
[----:B------:R-:W-:Y:S02]  /*3f80*/  IMAD R8, R6, R11, R8 ;  /* 0x0000000b06087224 */ /* 0x000fe400078e0208 */
[----:B------:R-:W-:Y:S02]  /*3f90*/  IMAD R13, R3, R2, R13 ;  /* 0x00000002030d7224 */ /* 0x000fe400078e020d */
[----:B------:R-:W-:Y:S02]  /*3fa0*/  IMAD R8, R9, R6, R8 ;  /* 0x0000000609087224 */ /* 0x000fe400078e0208 */
.L_x_71:
[----:B------:R-:W-:Y:S05]  /*3fb0*/  BRA.U UP1, `(.L_x_72) ;  /* 0x0000000101107547 */ /* 0x000fea000b800000 */
[----:B------:R-:W-:Y:S04]  /*3fc0*/  MOV R0, UR6 ;  /* 0x0000000600007c02 */ /* 0x000fe80008000f00 */
[----:B------:R-:W-:Y:S04]  /*3fd0*/  SHF.L.U32 R3, R0, 0x1f, RZ ;  /* 0x0000001f00037819 */ /* 0x000fe800000006ff */
[----:B------:R-:W2:Y:S02]  /*3fe0*/  SYNCS.PHASECHK.TRANS64.TRYWAIT P0, [UR7+0x88], R3 ;  /* 0x00008803ff0075a7 */ /* 0x000ea40008001107 */
[----:B--2---:R-:W-:Y:S05]  /*3ff0*/  @!P0 BRA `(.L_x_73) ;  /* 0x0000003800688947 */ /* 0x004fea0003800000 */
.L_x_72:
[----:B------:R-:W-:Y:S02]  /*4000*/  R2UR UR19, R21 ;  /* 0x00000000151372ca */ /* 0x000fe400000e0000 */
[----:B------:R-:W-:Y:S02]  /*4010*/  R2UR UR18, R20 ;  /* 0x00000000141272ca */ /* 0x000fe400000e0000 */
[----:B------:R-:W-:Y:S02]  /*4020*/  ISETP.NE.U32.AND P2, PT, RZ, UR4, PT ;  /* 0x00000004ff007c0c */ /* 0x000fe4000bf45070 */
[----:B------:R-:W-:Y:S02]  /*4030*/  SHF.L.U32 R12, R31, 0x1f, RZ ;  /* 0x0000001f1f0c7819 */ /* 0x000fe400000006ff */
[----:B------:R-:W-:Y:S05]  /*4040*/  ISETP.NE.AND.EX P2, PT, RZ, UR5, PT, P2 ;  /* 0x00000005ff007c0c */ /* 0x000fea000bf45320 */
[----:B------:R-:W-:Y:S02]  /*4050*/  USHF.L.U32 UR19, UR19, 0x6, URZ ;  /* 0x0000000613137899 */ /* 0x000fe400080006ff */
[----:B------:R-:W-:Y:S01]  /*4060*/  USHF.L.U32 UR18, UR18, 0x7, URZ ;  /* 0x0000000712127899 */ /* 0x000fe200080006ff */
[----:B------:R-:W-:Y:S11]  /*4070*/  BRA.U !UP3, `(.L_x_74) ;  /* 0x000000010b347547 */ /* 0x000ff6000b800000 */
[----:B------:R-:W-:Y:S01]  /*4080*/  UPLOP3.LUT UP0, UPT, UPT, UPT, UP2, 0x80, 0x8 ;  /* 0x000000000008789c */ /* 0x000fe20003f0f020 */
[----:B--2---:R-:W-:Y:S02]  /*4090*/  HFMA2 R0, -RZ, RZ, 0, 5.9604644775390625e-08 ;  /* 0x00000001ff007431 */ /* 0x004fe400000001ff */
[----:B------:R-:W-:Y:S03]  /*40a0*/  IMAD.MOV.U32 R95, RZ, RZ, 0x1 ;  /* 0x00000001ff5f7424 */ /* 0x000fe600078e00ff */
[----:B------:R-:W-:Y:S05]  /*40b0*/  PLOP3.LUT P0, PT, PT, PT, UP0, 0x80, 0x8 ;  /* 0x000000000008781c */ /* 0x000fea0003f0f008 */
[----:B------:R-:W2:Y:S01]  /*40c0*/  @UP0 LDCU.64 UR10, c[0x0][0x888] ;  /* 0x00011100ff0a07ac */ /* 0x000ea20008000a00 */
[----:B------:R-:W-:Y:S07]  /*40d0*/  @UP0 UIMAD UR8, UR36, UR4, URZ ;  /* 0x00000004240802a4 */ /* 0x000fee000f8e02ff */
[----:B------:R-:W-:Y:S01]  /*40e0*/  @!P0 PRMT R95, R0, 0x7610, R95 ;  /* 0x00007610005f8816 */ /* 0x000fe2000000005f */
[----:B--2---:R-:W-:Y:S03]  /*40f0*/  @UP0 UIMAD.WIDE UR10, UR8, 0x4, UR10 ;  /* 0x00000004080a08a5 */ /* 0x004fe6000f8e020a */
[----:B------:R-:W2:Y:S03]  /*4100*/  @!UP0 LDCU UR8, c[0x0][0x880] ;  /* 0x00011000ff0887ac */ /* 0x000ea60008000800 */
[----:B------:R-:W-:Y:S01]  /*4110*/  IMAD.U32 R10, RZ, RZ, UR10 ;  /* 0x0000000aff0a7e24 */ /* 0x000fe2000f8e00ff */
[----:B------:R-:W-:Y:S05]  /*4120*/  MOV R11, UR11 ;  /* 0x0000000b000b7c02 */ /* 0x000fea0008000f00 */
[----:B-----5:R3:W5:Y:S02]  /*4130*/  @P0 LDG.E R49, desc[UR46][R10.64] ;  /* 0x0000002e0a310981 */ /* 0x020764000c1e1900 */
[----:B--23--:R-:W-:Y:S07]  /*4140*/  @!P0 IMAD.U32 R49, RZ, RZ, UR8 ;  /* 0x00000008ff318e24 */ /* 0x00cfee000f8e00ff */
.L_x_74:
[----:B-----5:R-:W-:Y:S01]  /*4150*/  @!P2 FSETP.EQ.AND P0, PT, R49, RZ, PT ;  /* 0x000000ff3100a20b */ /* 0x020fe20003f02000 */
[----:B------:R-:W-:Y:S01]  /*4160*/  @!UPT UIADD3 URZ, UPT, UPT, URZ, URZ, URZ ;  /* 0x000000fffffff290 */ /* 0x000fe2000fffe0ff */
[----:B------:R-:W-:Y:S11]  /*4170*/  @!P2 BRA `(.L_x_75) ;  /* 0x000000000014a947 */ /* 0x000ff60003800000 */
[----:B------:R-:W-:Y:S02]  /*4180*/  LOP3.LUT P2, RZ, R95, 0xff, RZ, 0xc0, !PT ;  /* 0x000000ff5fff7812 */ /* 0x000fe4000784c0ff */
[----:B------:R-:W-:Y:S04]  /*4190*/  PLOP3.LUT P0, PT, PT, PT, UP0, 0x80, 0x8 ;  /* 0x000000000008781c */ /* 0x000fe80003f0f008 */
[----:B------:R-:W-:Y:S07]  /*41a0*/  PLOP3.LUT P0, PT, P0, PT, PT, 0x8, 0x80 ;  /* 0x000000000080781c */ /* 0x000fee000070e170 */
[----:B------:R-:W-:Y:S11]  /*41b0*/  @P2 FSETP.EQ.AND P0, PT, R49, RZ, PT ;  /* 0x000000ff3100220b */ /* 0x000ff60003f02000 */
[----:B------:R-:W-:Y:S02]  /*41c0*/  @!UPT UIADD3 URZ, UPT, UPT, URZ, URZ, URZ ;  /* 0x000000fffffff290 */ /* 0x000fe4000fffe0ff */
.L_x_75:
[----:B------:R-:W3:Y:S01]  /*41d0*/  SYNCS.PHASECHK.TRANS64.TRYWAIT P2, [UR7+0x70], R12 ;  /* 0x0000700cff0075a7 */ /* 0x000ee20008041107 */
[----:B------:R-:W-:Y:S04]  /*41e0*/  ELECT P4, URZ, PT ;  /* 0x0000000000ff782f */ /* 0x000fe80003880000 */
[----:B------:R-:W-:Y:S11]  /*41f0*/  PLOP3.LUT P4, PT, P0, P4, PT, 0xf2, 0x2f ;  /* 0x00000000002f781c */ /* 0x000ff60000789e72 */
[----:B------:R-:W-:Y:S02]  /*4200*/  @!UPT UIADD3 URZ, UPT, UPT, URZ, URZ, URZ ;  /* 0x000000fffffff290 */ /* 0x000fe4000fffe0ff */
[----:B-1----:R-:W-:Y:S05]  /*4210*/  @!P4 IADD3 R21, P0, PT, R32, 0x580, RZ ;  /* 0x000005802015c810 */ /* 0x002fea0007f1e0ff */
[----:B------:R-:W-:Y:S01]  /*4220*/  @!P4 IMAD.X R20, RZ, RZ, R33, P0 ;  /* 0x000000ffff14c224 */ /* 0x000fe200000e0621 */
[----:B---3--:R-:W-:Y:S07]  /*4230*/  @!P2 BRA `(.L_x_76) ;  /* 0x0000003400f0a947 */ /* 0x008fee0003800000 */
.L_x_141:
[----:B------:R-:W3:Y:S01]  /*4240*/  LDC.64 R14, c[0x0][0xb10] ;  /* 0x0002c400ff0e7b82 */ /* 0x000ee20000000a00 */
[----:B------:R-:W-:Y:S01]  /*4250*/  @!P4 R2UR UR8, R20 ;  /* 0x000000001408c2ca */ /* 0x000fe200000e0000 */
[----:B------:R-:W-:Y:S01]  /*4260*/  VOTEU.ALL UP1, P4 ;  /* 0x0000000000ff7886 */ /* 0x000fe20002020000 */
[----:B------:R-:W-:Y:S01]  /*4270*/  @!P4 R2UR UR9, R21 ;  /* 0x000000001509c2ca */ /* 0x000fe200000e0000 */
[----:B------:R-:W-:Y:S01]  /*4280*/  UMOV UR10, 0x0 ;  /* 0x00000000000a7882 */ /* 0x000fe20000000000 */
[----:B------:R-:W-:Y:S03]  /*4290*/  UMOV UR11, 0x10000000 ;  /* 0x10000000000b7882 */ /* 0x000fe60000000000 */
[----:B------:R-:W5:Y:S01]  /*42a0*/  LDC.64 R10, c[0x0][0xb18] ;  /* 0x0002c600ff0a7b82 */ /* 0x000f620000000a00 */
[----:B------:R-:W-:Y:S01]  /*42b0*/  @!UP1 UIADD3 UR16, UPT, UPT, UR7, 0x200, URZ ;  /* 0x0000020007109890 */ /* 0x000fe2000fffe0ff */
[----:B------:R-:W-:Y:S01]  /*42c0*/  @P3 SHF.R.U32.HI R28, RZ, 0x10, R25 ;  /* 0x00000010ff1c3819 */ /* 0x000fe20000011619 */
[----:B------:R-:W-:Y:S01]  /*42d0*/  VOTEU.ALL UP1, P4 ;  /* 0x0000000000ff7886 */ /* 0x000fe20002020000 */
[----:B------:R-:W-:Y:S01]  /*42e0*/  UMOV UR20, UR36 ;  /* 0x0000002400147c82 */ /* 0x000fe20008000000 */
[----:B------:R-:W-:Y:S03]  /*42f0*/  VIADD R30, R30, 0x1 ;  /* 0x000000011e1e7836 */ /* 0x000fe60000000000 */
[----:B--2---:R-:W2:Y:S01]  /*4300*/  @!P1 LDC R0, c[0x0][0xb20] ;  /* 0x0002c800ff009b82 */ /* 0x004ea20000000800 */
[----:B------:R-:W-:Y:S01]  /*4310*/  IMAD.U32 R21, RZ, RZ, UR8 ;  /* 0x00000008ff157e24 */ /* 0x000fe2000f8e00ff */
[----:B------:R-:W-:Y:S06]  /*4320*/  UPRMT UR8, UR37, 0x654, UR17 ;  /* 0x0000065425087896 */ /* 0x000fec0008000011 */
[----:B-1----:R-:W1:Y:S01]  /*4330*/  @!P1 LDC R3, c[0x0][0xb0c] ;  /* 0x0002c300ff039b82 */ /* 0x002e620000000800 */
[----:B------:R-:W-:Y:S01]  /*4340*/  IMAD.U32 R20, RZ, RZ, UR9 ;  /* 0x00000009ff147e24 */ /* 0x000fe2000f8e00ff */
[----:B------:R-:W-:Y:S04]  /*4350*/  @!P4 R2UR UR15, R21 ;  /* 0x00000000150fc2ca */ /* 0x000fe800000e0000 */
[----:B------:R-:W-:Y:S01]  /*4360*/  @!P4 R2UR UR14, R20 ;  /* 0x00000000140ec2ca */ /* 0x000fe200000e0000 */
[----:B------:R-:W-:Y:S11]  /*4370*/  @!P4 IMAD.MOV.U32 R20, RZ, RZ, 0x1000 ;  /* 0x00001000ff14c424 */ /* 0x000ff600078e00ff */
[----:B------:R-:W-:Y:S01]  /*4380*/  @!UPT UIADD3 URZ, UPT, UPT, URZ, URZ, URZ ;  /* 0x000000fffffff290 */ /* 0x000fe2000fffe0ff */
[----:B------:R1:W-:Y:S01]  /*4390*/  @!UP1 UTMALDG.3D [UR16], [UR14], desc[UR10] ;  /* 0x00000a100e0095b4 */ /* 0x0003e20008011000 */
[----:B------:R1:W-:Y:S02]  /*43a0*/  @!P4 SYNCS.ARRIVE.TRANS64.RED.A0TR RZ, [UR7+0x60], R20 ;  /* 0x00006014ffffc9a7 */ /* 0x0003e40008300407 */
[----:B-1----:R-:W-:Y:S01]  /*43b0*/  @!P1 ISETP.NE.AND P2, PT, R3, 0x1, PT ;  /* 0x000000010300980c */ /* 0x002fe20003f45270 */
[C---:B---3--:R-:W-:Y:S01]  /*43c0*/  @!P1 IMAD.HI.U32 R14, R13.reuse, R14, RZ ;  /* 0x0000000e0d0e9227 */ /* 0x048fe200078e00ff */
[----:B-----5:R-:W-:Y:S03]  /*43d0*/  @!P1 ISETP.NE.AND P0, PT, R10, 0x1, PT ;  /* 0x000000010a00980c */ /* 0x020fe60003f05270 */
[C---:B------:R-:W-:Y:S01]  /*43e0*/  @!P1 IMAD.HI.U32 R11, R8.reuse, R11, RZ ;  /* 0x0000000b080b9227 */ /* 0x040fe200078e00ff */
[----:B------:R-:W-:Y:S04]  /*43f0*/  @!P1 SHF.R.U32.HI R14, RZ, R15, R14 ;  /* 0x0000000fff0e9219 */ /* 0x000fe8000001160e */
[----:B--2---:R-:W-:Y:S01]  /*4400*/  @!P1 SHF.R.U32.HI R9, RZ, R0, R11 ;  /* 0x00000000ff099219 */ /* 0x004fe2000001160b */
[----:B------:R-:W-:Y:S01]  /*4410*/  SYNCS.ARRIVE.TRANS64.RED.A1T0 RZ, [UR8], RZ ;  /* 0x000000ffffff79a7 */ /* 0x000fe20008100408 */
[----:B------:R-:W-:Y:S02]  /*4420*/  @!P1 SEL R14, R13, R14, !P2 ;  /* 0x0000000e0d0e9207 */ /* 0x000fe40005000000 */
[----:B------:R-:W-:Y:S01]  /*4430*/  @!P1 SEL R9, R8, R9, !P0 ;  /* 0x0000000908099207 */ /* 0x000fe20004000000 */
[----:B------:R-:W1:Y:S04]  /*4440*/  SYNCS.PHASECHK.TRANS64.TRYWAIT P5, [UR7+0x78], R12 ;  /* 0x0000780cff0075a7 */ /* 0x000e6800080a1107 */
[----:B------:R-:W-:Y:S02]  /*4450*/  @!P1 IMAD.IADD R0, R9, 0x1, -R14 ;  /* 0x0000000109009824 */ /* 0x000fe400078e0a0e */
[----:B------:R-:W-:Y:S02]  /*4460*/  @!P1 IMAD.IADD R9, R14, 0x1, -R9 ;  /* 0x000000010e099824 */ /* 0x000fe400078e0a09 */
[----:B------:R-:W-:Y:S02]  /*4470*/  @!P1 IMAD R13, R0, R3, R13 ;  /* 0x00000003000d9224 */ /* 0x000fe400078e020d */
[----:B------:R-:W-:Y:S01]  /*4480*/  @!P1 IMAD R8, R9, R10, R8 ;  /* 0x0000000a09089224 */ /* 0x000fe200078e0208 */
[----:B-1----:R-:W-:Y:S06]  /*4490*/  @!P5 BRA `(.L_x_77) ;  /* 0x000000340070d947 */ /* 0x002fec0003800000 */
.L_x_143:
[----:B-1----:R-:W-:Y:S01]  /*44a0*/  @!P4 IADD3 R3, P0, PT, R32, 0x580, RZ ;  /* 0x000005802003c810 */ /* 0x002fe20007f1e0ff */
[----:B------:R-:W-:Y:S01]  /*44b0*/  VOTEU.ALL UP1, P4 ;  /* 0x0000000000ff7886 */ /* 0x000fe20002020000 */
[----:B------:R-:W-:Y:S01]  /*44c0*/  UMOV UR20, 0x0 ;  /* 0x0000000000147882 */ /* 0x000fe20000000000 */
[----:B------:R-:W-:Y:S01]  /*44d0*/  UMOV UR21, 0x10000000 ;  /* 0x1000000000157882 */ /* 0x000fe20000000000 */
[----:B------:R-:W-:Y:S01]  /*44e0*/  @!P4 R2UR UR9, R3 ;  /* 0x000000000309c2ca */ /* 0x000fe200000e0000 */
[----:B------:R-:W-:Y:S01]  /*44f0*/  @!P4 IMAD.X R0, RZ, RZ, R33, P0 ;  /* 0x000000ffff00c224 */ /* 0x000fe200000e0621 */
[----:B------:R-:W-:Y:S01]  /*4500*/  @!UP1 UIADD3 UR10, UPT, UPT, UR18, 0x40, URZ ;  /* 0x00000040120a9890 */ /* 0x000fe2000fffe0ff */
[----:B------:R-:W-:Y:S01]  /*4510*/  ISETP.NE.AND P0, PT, R30, 0x2, PT ;  /* 0x000000021e00780c */ /* 0x000fe20003f05270 */
[----:B------:R-:W-:Y:S01]  /*4520*/  UMOV UR11, UR19 ;  /* 0x00000013000b7c82 */ /* 0x000fe20008000000 */
[----:B------:R-:W-:Y:S01]  /*4530*/  UMOV UR12, UR36 ;  /* 0x00000024000c7c82 */ /* 0x000fe20008000000 */
[----:B------:R-:W-:Y:S01]  /*4540*/  @!P4 R2UR UR8, R0 ;  /* 0x000000000008c2ca */ /* 0x000fe200000e0000 */
[----:B------:R-:W-:Y:S01]  /*4550*/  IMAD.IADD R20, R8, 0x1, R94 ;  /* 0x0000000108147824 */ /* 0x000fe200078e025e */
[----:B------:R-:W-:Y:S01]  /*4560*/  @P3 R2UR UR36, R28 ;  /* 0x000000001c2432ca */ /* 0x000fe200000e0000 */
[----:B------:R-:W-:Y:S01]  /*4570*/  IMAD.IADD R21, R13, 0x1, R96 ;  /* 0x000000010d157824 */ /* 0x000fe200078e0260 */
[----:B------:R-:W-:Y:S02]  /*4580*/  SEL R0, RZ, 0x1, P0 ;  /* 0x00000001ff007807 */ /* 0x000fe40000000000 */
[----:B------:R-:W-:Y:S01]  /*4590*/  LOP3.LUT R31, R31, 0x1, RZ, 0x3c, !PT ;  /* 0x000000011f1f7812 */ /* 0x000fe200078e3cff */
[----:B------:R-:W-:Y:S01]  /*45a0*/  IMAD.U32 R10, RZ, RZ, UR9 ;  /* 0x00000009ff0a7e24 */ /* 0x000fe2000f8e00ff */
[----:B------:R-:W-:Y:S01]  /*45b0*/  @!UP1 UIADD3 UR9, UPT, UPT, UR7, 0x68, URZ ;  /* 0x0000006807099890 */ /* 0x000fe2000fffe0ff */
[----:B------:R-:W-:Y:S02]  /*45c0*/  LOP3.LUT R29, R29, R0, RZ, 0x3c, !PT ;  /* 0x000000001d1d7212 */ /* 0x000fe400078e3cff */
[----:B------:R-:W-:Y:S02]  /*45d0*/  SEL R30, R30, RZ, P0 ;  /* 0x000000ff1e1e7207 */ /* 0x000fe40000000000 */
[----:B------:R-:W-:Y:S01]  /*45e0*/  IMAD.U32 R11, RZ, RZ, UR8 ;  /* 0x00000008ff0b7e24 */ /* 0x000fe2000f8e00ff */
[----:B------:R-:W-:Y:S01]  /*45f0*/  @!P4 R2UR UR14, R10 ;  /* 0x000000000a0ec2ca */ /* 0x000fe200000e0000 */
[----:B------:R-:W-:Y:S01]  /*4600*/  @!UP1 UIADD3 UR8, UPT, UPT, UR7, 0x1200, URZ ;  /* 0x0000120007089890 */ /* 0x000fe2000fffe0ff */
[----:B------:R-:W-:Y:S02]  /*4610*/  VOTEU.ALL UP1, P4 ;  /* 0x0000000000ff7886 */ /* 0x000fe40002020000 */
[----:B------:R-:W-:Y:S11]  /*4620*/  @!P4 R2UR UR15, R11 ;  /* 0x000000000b0fc2ca */ /* 0x000ff600000e0000 */
[----:B------:R-:W-:Y:S02]  /*4630*/  @!UPT UIADD3 URZ, UPT, UPT, URZ, URZ, URZ ;  /* 0x000000fffffff290 */ /* 0x000fe4000fffe0ff */
[----:B------:R2:W-:Y:S01]  /*4640*/  @!UP1 UTMALDG.3D [UR8], [UR14], desc[UR20] ;  /* 0x000014080e0095b4 */ /* 0x0005e20008011000 */
[----:B------:R2:W-:Y:S01]  /*4650*/  @!P4 SYNCS.ARRIVE.TRANS64.RED.A0TR RZ, [UR7+0x68], R23 ;  /* 0x00006817ffffc9a7 */ /* 0x0005e20008300407 */
[----:B------:R-:W-:Y:S01]  /*4660*/  UPLOP3.LUT UP1, UPT, UPT, UPT, UPT, 0x80, 0x8 ;  /* 0x000000000008789c */ /* 0x000fe20003f2f070 */
[----:B------:R-:W-:Y:S01]  /*4670*/  SYNCS.ARRIVE.TRANS64.RED.A1T0 RZ, [UR13], RZ ;  /* 0x000000ffffff79a7 */ /* 0x000fe2000810040d */
[----:B------:R-:W-:Y:S09]  /*4680*/  @P3 BRA `(.L_x_78) ;  /* 0xfffffff400503947 */ /* 0x000ff2000383ffff */
[----:B------:R-:W-:-:S04]  /*4690*/  SHF.L.U32 R3, R31, 0x1f, RZ ;  /* 0x0000001f1f037819 */ /* 0x000fc800000006ff */
[----:B------:R-:W1:Y:S02]  /*46a0*/  SYNCS.PHASECHK.TRANS64.TRYWAIT P0, [UR7+0x70], R3 ;  /* 0x00007003ff0075a7 */ /* 0x000e640008001107 */
[----:B-1----:R-:W-:Y:S05]  /*46b0*/  @!P0 BRA `(.L_x_79) ;  /* 0x0000003400008947 */ /* 0x002fea0003800000 */
.L_x_145:
[----:B-1----:R-:W-:-:S07]  /*46c0*/  MOV R0, UR7 ;  /* 0x0000000700007c02 */ /* 0x002fce0008000f00 */
.L_x_80:
[----:B-1----:R-:W-:-:S04]  /*46d0*/  SHF.L.U32 R3, R31, 0x1f, RZ ;  /* 0x0000001f1f037819 */ /* 0x002fc800000006ff */
[----:B------:R1:W3:Y:S03]  /*46e0*/  SYNCS.PHASECHK.TRANS64.TRYWAIT P0, [R0+URZ+0x78], R3 ;  /* 0x00007803000075a7 */ /* 0x0002e600080011ff */
[----:B---3--:R-:W-:Y:S05]  /*46f0*/  @!P0 NANOSLEEP.SYNCS 0x989680 ;  /* 0x009896800000895d */ /* 0x008fea0003900000 */
[----:B------:R-:W3:Y:S02]  /*4700*/  @!P0 SYNCS.PHASECHK.TRANS64 P0, [R0+URZ+0x78], R3 ;  /* 0x00007803000085a7 */ /* 0x000ee400080010ff */
[----:B--23--:R-:W-:Y:S05]  /*4710*/  @P0 EXIT ;  /* 0x000000000000094d */ /* 0x00cfea0003800000 */
[----:B------:R-:W-:Y:S05]  /*4720*/  BRA `(.L_x_80) ;  /* 0xfffffffc00e87947 */ /* 0x000fea000383ffff */
.L_x_69:
[----:B------:R-:W-:-:S06]  /*4730*/  UISETP.GE.AND UP1, UPT, UR8, 0x4, UPT ;  /* 0x000000040800788c */ /* 0x000fcc000bf26270 */
[----:B------:R-:W-:-:S13]  /*4740*/  PLOP3.LUT P0, PT, PT, PT, UP1, 0x80, 0x8 ;  /* 0x000000000008781c */ /* 0x000fda0003f0f018 */
[----:B------:R-:W-:Y:S05]  /*4750*/  @!P0 EXIT ;  /* 0x000000000000894d */ /* 0x000fea0003800000 */
[----:B------:R-:W-:Y:S01]  /*4760*/  BAR.SYNC.DEFER_BLOCKING 0x6, 0xa0 ;  /* 0x0182800000007b1d */ /* 0x000fe20000010000 */
[C---:B------:R-:W-:Y:S01]  /*4770*/  IMAD.SHL.U32 R7, R108.reuse, 0x40, RZ ;  /* 0x000000406c077824 */ /* 0x040fe200078e00ff */
[C---:B------:R-:W-:Y:S01]  /*4780*/  LOP3.LUT R110, R108.reuse, 0x60, RZ, 0xc0, !PT ;  /* 0x000000606c6e7812 */ /* 0x040fe200078ec0ff */
[C---:B------:R-:W-:Y:S01]  /*4790*/  IMAD.SHL.U32 R100, R108.reuse, 0x20, RZ ;  /* 0x000000206c647824 */ /* 0x040fe200078e00ff */
[----:B------:R-:W-:Y:S01]  /*47a0*/  CS2R R106, SRZ ;  /* 0x00000000006a7805 */ /* 0x000fe2000001ff00 */
[C---:B------:R-:W-:Y:S01]  /*47b0*/  IMAD.SHL.U32 R0, R108.reuse, 0x2, RZ ;  /* 0x000000026c007824 */ /* 0x040fe200078e00ff */
[----:B------:R-:W-:Y:S02]  /*47c0*/  UMOV UR49, 0x400 ;  /* 0x0000040000317882 */ /* 0x000fe40000000000 */
[----:B------:R-:W1:Y:S01]  /*47d0*/  LDC R99, c[0x0][0x370] ;  /* 0x0000dc00ff637b82 */ /* 0x000e620000000800 */
[----:B------:R-:W-:Y:S01]  /*47e0*/  ULEA UR49, UR37, UR49, 0x18 ;  /* 0x0000003125317291 */ /* 0x000fe2000f8ec0ff */
[----:B------:R-:W-:Y:S01]  /*47f0*/  LOP3.LUT R5, R7, 0x180, RZ, 0xc0, !PT ;  /* 0x0000018007057812 */ /* 0x000fe200078ec0ff */
[----:B------:R-:W-:Y:S01]  /*4800*/  IMAD.U32 R46, R108, 0x10000, RZ ;  /* 0x000100006c2e7824 */ /* 0x000fe200078e00ff */
[----:B------:R-:W-:Y:S01]  /*4810*/  LOP3.LUT R100, R100, 0xc00, RZ, 0xc0, !PT ;  /* 0x00000c0064647812 */ /* 0x000fe200078ec0ff */
[----:B------:R-:W-:Y:S01]  /*4820*/  UIADD3 UR4, UPT, UPT, UR49, 0x2200, URZ ;  /* 0x0000220031047890 */ /* 0x000fe2000fffe0ff */
[----:B------:R-:W-:Y:S01]  /*4830*/  LOP3.LUT R0, R5, 0x20, R0, 0xf8, !PT ;  /* 0x0000002005007812 */ /* 0x000fe200078ef800 */
[----:B------:R-:W-:Y:S01]  /*4840*/  IMAD.SHL.U32 R5, R108, 0x8, RZ ;  /* 0x000000086c057824 */ /* 0x000fe200078e00ff */
[----:B------:R-:W2:Y:S01]  /*4850*/  LDC R42, c[0x0][0xb0c] ;  /* 0x0002c300ff2a7b82 */ /* 0x000ea20000000800 */
[----:B------:R-:W-:Y:S01]  /*4860*/  LOP3.LUT R100, R100, 0x40, R7, 0xf8, !PT ;  /* 0x0000004064647812 */ /* 0x000fe200078ef807 */
[----:B------:R-:W-:Y:S01]  /*4870*/  IMAD.MOV.U32 R44, RZ, RZ, RZ ;  /* 0x000000ffff2c7224 */ /* 0x000fe200078e00ff */
[----:B------:R-:W-:Y:S01]  /*4880*/  LOP3.LUT R46, R46, 0x600000, RZ, 0xc0, !PT ;  /* 0x006000002e2e7812 */ /* 0x000fe200078ec0ff */
[----:B------:R-:W-:Y:S01]  /*4890*/  IMAD.MOV.U32 R112, RZ, RZ, RZ ;  /* 0x000000ffff707224 */ /* 0x000fe200078e00ff */
[----:B------:R-:W-:-:S02]  /*48a0*/  LOP3.LUT R108, R108, 0x2, RZ, 0xc0, !PT ;  /* 0x000000026c6c7812 */ /* 0x000fc400078ec0ff */
[----:B------:R-:W-:Y:S02]  /*48b0*/  CS2R R104, SRZ ;  /* 0x0000000000687805 */ /* 0x000fe4000001ff00 */
[----:B------:R-:W-:Y:S01]  /*48c0*/  LOP3.LUT R5, R0, 0x30, R5, 0x78, !PT ;  /* 0x0000003000057812 */ /* 0x000fe200078e7805 */
[----:B------:R-:W4:Y:S01]  /*48d0*/  LDC R97, c[0x0][0xb20] ;  /* 0x0002c800ff617b82 */ /* 0x000f220000000800 */
[----:B------:R-:W3:Y:S01]  /*48e0*/  LDS R3, [UR49+0x140] ;  /* 0x00014031ff037984 */ /* 0x000ee20008000800 */
[----:B------:R-:W-:Y:S01]  /*48f0*/  LOP3.LUT R100, R100, 0x200, R7, 0xf8, !PT ;  /* 0x0000020064647812 */ /* 0x000fe200078ef807 */
[----:B------:R-:W-:Y:S01]  /*4900*/  IMAD.MOV R102, RZ, RZ, -R108 ;  /* 0x000000ffff667224 */ /* 0x000fe200078e0a6c */
[----:B------:R-:W1:Y:S01]  /*4910*/  LDCU.64 UR52, c[0x0][0x348] ;  /* 0x00006900ff3477ac */ /* 0x000e620008000a00 */
[----:B------:R-:W-:Y:S01]  /*4920*/  IMAD.U32 R109, RZ, RZ, UR4 ;  /* 0x00000004ff6d7e24 */ /* 0x000fe2000f8e00ff */
[----:B------:R-:W-:Y:S02]  /*4930*/  LOP3.LUT R100, R100, R5, RZ, 0xfc, !PT ;  /* 0x0000000564647212 */ /* 0x000fe400078efcff */
[----:B------:R-:W1:Y:S01]  /*4940*/  LDC R41, c[0x0][0xb30] ;  /* 0x0002cc00ff297b82 */ /* 0x000e620000000800 */
[----:B------:R-:W1:Y:S01]  /*4950*/  LDCU.64 UR38, c[0x0][0x888] ;  /* 0x00011100ff2677ac */ /* 0x000e620008000a00 */
[----:B------:R-:W1:Y:S06]  /*4960*/  LDCU.64 UR44, c[0x0][0x890] ;  /* 0x00011200ff2c77ac */ /* 0x000e6c0008000a00 */
[----:B------:R-:W1:Y:S01]  /*4970*/  LDC.64 R92, c[0x0][0xb10] ;  /* 0x0002c400ff5c7b82 */ /* 0x000e620000000a00 */
[----:B------:R-:W-:-:S07]  /*4980*/  UIADD3 UR48, UPT, UPT, UR49, 0x200, URZ ;  /* 0x0000020031307890 */ /* 0x000fce000fffe0ff */
[----:B------:R-:W1:Y:S08]  /*4990*/  LDC.64 R38, c[0x0][0xb18] ;  /* 0x0002c600ff267b82 */ /* 0x000e700000000a00 */
[----:B------:R-:W1:Y:S08]  /*49a0*/  LDC.64 R36, c[0x0][0xb28] ;  /* 0x0002ca00ff247b82 */ /* 0x000e700000000a00 */
[----:B------:R-:W1:Y:S01]  /*49b0*/  LDC.64 R90, c[0x0][0x8b0] ;  /* 0x00022c00ff5a7b82 */ /* 0x000e620000000a00 */
[----:B---3--:R-:W-:-:S07]  /*49c0*/  IMAD.IADD R46, R3, 0x1, R46 ;  /* 0x00000001032e7824 */ /* 0x008fce00078e022e */
[----:B------:R-:W3:Y:S08]  /*49d0*/  LDC.64 R88, c[0x0][0x8a8] ;  /* 0x00022a00ff587b82 */ /* 0x000ef00000000a00 */
[----:B--2-4-:R-:W1:Y:S02]  /*49e0*/  LDC R98, c[0x0][0x374] ;  /* 0x0000dd00ff627b82 */ /* 0x014e640000000800 */
.L_x_106:
[----:B------:R-:W-:Y:S02]  /*49f0*/  LEA R0, R112, UR49, 0x3 ;  /* 0x0000003170007c11 */ /* 0x000fe4000f8e18ff */
[----:B------:R-:W-:Y:S02]  /*4a00*/  SHF.L.U32 R3, R106, 0x1f, RZ ;  /* 0x0000001f6a037819 */ /* 0x000fe400000006ff */
[----:B------:R-:W-:Y:S02]  /*4a10*/  LEA R16, R112, UR49, 0x4 ;  /* 0x0000003170107c11 */ /* 0x000fe4000f8e20ff */
[----:B------:R-:W2:Y:S02]  /*4a20*/  SYNCS.PHASECHK.TRANS64.TRYWAIT P0, [R0+URZ+0x90], R3 ;  /* 0x00009003000075a7 */ /* 0x000ea400080011ff */
[----:B-12---:R-:W-:Y:S05]  /*4a30*/  @!P0 BRA `(.L_x_81) ;  /* 0x0000003000388947 */ /* 0x006fea0003800000 */
.L_x_146:
[----:B------:R-:W4:Y:S01]  /*4a40*/  LDC.64 R12, c[0x0][0xb10] ;  /* 0x0002c400ff0c7b82 */ /* 0x000f220000000a00 */
[----:B------:R-:W3:Y:S01]  /*4a50*/  LDS.128 R16, [R16+0x120] ;  /* 0x0001200010107984 */ /* 0x000ee20000000c00 */
[----:B-1----:R-:W-:Y:S01]  /*4a60*/  ISETP.NE.AND P1, PT, R41, 0x1, PT ;  /* 0x000000012900780c */ /* 0x002fe20003f25270 */
[----:B--2---:R-:W-:Y:S01]  /*4a70*/  VIADD R0, R0, 0xa0 ;  /* 0x000000a000007836 */ /* 0x004fe20000000000 */
[----:B------:R-:W-:Y:S04]  /*4a80*/  ISETP.GE.AND P0, PT, R40, 0x1, PT ;  /* 0x000000012800780c */ /* 0x000fe80003f06270 */
[----:B------:R-:W1:Y:S01]  /*4a90*/  LDC.64 R10, c[0x0][0xb18] ;  /* 0x0002c600ff0a7b82 */ /* 0x000e620000000a00 */
[----:B------:R-:W-:Y:S01]  /*4aa0*/  PRMT R0, RZ, 0x654, R0 ;  /* 0x00000654ff007816 */ /* 0x000fe20000000000 */
[----:B------:R-:W-:Y:S01]  /*4ab0*/  @!PT LDS RZ, [RZ] ;  /* 0x00000000fffff984 */ /* 0x000fe20000000800 */
[----:B------:R-:W-:Y:S01]  /*4ac0*/  @!PT LDS RZ, [RZ] ;  /* 0x00000000fffff984 */ /* 0x000fe20000000800 */
[----:B------:R-:W-:Y:S01]  /*4ad0*/  @!PT LDS RZ, [RZ] ;  /* 0x00000000fffff984 */ /* 0x000fe20000000800 */
[----:B------:R-:W-:Y:S01]  /*4ae0*/  @!PT LDS RZ, [RZ] ;  /* 0x00000000fffff984 */ /* 0x000fe20000000800 */
[----:B------:R2:W-:Y:S06]  /*4af0*/  MEMBAR.ALL.CTA ;  /* 0x0000000000007992 */ /* 0x0005ec0000008000 */
[----:B--2---:R-:W2:Y:S01]  /*4b00*/  FENCE.VIEW.ASYNC.S ;  /* 0x00000000000073c6 */ /* 0x004ea20000000000 */
[----:B------:R-:W1:Y:S08]  /*4b10*/  @!P1 LDC R14, c[0x0][0xb20] ;  /* 0x0002c800ff0e9b82 */ /* 0x000e700000000800 */
[----:B------:R-:W1:Y:S01]  /*4b20*/  @!P1 LDC R9, c[0x0][0xb0c] ;  /* 0x0002c300ff099b82 */ /* 0x000e620000000800 */
[----:B--2---:R2:W-:Y:S01]  /*4b30*/  SYNCS.ARRIVE.TRANS64.RED.A1T0 RZ, [R0+URZ], RZ ;  /* 0x000000ff00ff79a7 */ /* 0x0045e200081004ff */
[----:B---3--:R-:W-:Y:S04]  /*4b40*/  LOP3.LUT P4, RZ, R18, 0x1, RZ, 0xc0, !PT ;  /* 0x0000000112ff7812 */ /* 0x008fe8000788c0ff */
[----:B------:R-:W-:Y:S09]  /*4b50*/  P2R R111, PR, RZ, 0x10 ;  /* 0x00000010ff6f7803 */ /* 0x000ff20000000000 */
[----:B------:R-:W-:Y:S02]  /*4b60*/  @P4 MOV R45, R16 ;  /* 0x00000010002d4202 */ /* 0x000fe40000000f00 */
[----:B------:R-:W-:Y:S01]  /*4b70*/  @P4 LOP3.LUT R43, R17, 0xffff, RZ, 0xc0, !PT ;  /* 0x0000ffff112b4812 */ /* 0x000fe200078ec0ff */
[----:B--2-4-:R-:W-:Y:S06]  /*4b80*/  @!P0 BRA `(.L_x_82) ;  /* 0x0000000000a48947 */ /* 0x014fec0003800000 */
[----:B------:R-:W-:Y:S01]  /*4b90*/  IMAD.HI.U32 R24, R98, R39, RZ ;  /* 0x0000002762187227 */ /* 0x000fe200078e00ff */
[----:B------:R-:W-:Y:S02]  /*4ba0*/  ISETP.NE.AND P0, PT, R38, 0x1, PT ;  /* 0x000000012600780c */ /* 0x000fe40003f05270 */
[----:B------:R-:W-:Y:S01]  /*4bb0*/  ISETP.NE.AND P2, PT, R40, 0x1, PT ;  /* 0x000000012800780c */ /* 0x000fe20003f45270 */
[-C--:B------:R-:W-:Y:S01]  /*4bc0*/  IMAD.HI.U32 R22, R99, R92.reuse, RZ ;  /* 0x0000005c63167227 */ /* 0x080fe200078e00ff */
[----:B------:R-:W-:Y:S02]  /*4bd0*/  SHF.R.U32.HI R23, RZ, R97, R24 ;  /* 0x00000061ff177219 */ /* 0x000fe40000011618 */
[----:B------:R-:W-:Y:S01]  /*4be0*/  ISETP.NE.AND P3, PT, R42, 0x1, PT ;  /* 0x000000012a00780c */ /* 0x000fe20003f65270 */
[----:B------:R-:W-:Y:S01]  /*4bf0*/  IMAD.HI.U32 R28, R43, R39, RZ ;  /* 0x000000272b1c7227 */ /* 0x000fe200078e00ff */
[----:B------:R-:W-:Y:S02]  /*4c00*/  SHF.R.U32.HI R22, RZ, R93, R22 ;  /* 0x0000005dff167219 */ /* 0x000fe40000011616 */
[----:B------:R-:W-:Y:S01]  /*4c10*/  SEL R3, R98, R23, !P0 ;  /* 0x0000001762037207 */ /* 0x000fe20004000000 */
[----:B------:R-:W-:Y:S01]  /*4c20*/  IMAD.HI.U32 R26, R45, R92, RZ ;  /* 0x0000005c2d1a7227 */ /* 0x000fe200078e00ff */
[----:B------:R-:W-:Y:S03]  /*4c30*/  SEL R7, R99, R22, !P3 ;  /* 0x0000001663077207 */ /* 0x000fe60005800000 */
[-C--:B------:R-:W-:Y:S01]  /*4c40*/  IMAD.HI.U32 R22, R3, R36.reuse, RZ ;  /* 0x0000002403167227 */ /* 0x080fe200078e00ff */
[----:B------:R-:W-:Y:S03]  /*4c50*/  SHF.R.U32.HI R26, RZ, R93, R26 ;  /* 0x0000005dff1a7219 */ /* 0x000fe6000001161a */
[----:B------:R-:W-:Y:S01]  /*4c60*/  IMAD.HI.U32 R24, R7, R36, RZ ;  /* 0x0000002407187227 */ /* 0x000fe200078e00ff */
[----:B------:R-:W-:Y:S02]  /*4c70*/  @P2 SHF.R.U32.HI R3, RZ, R37, R22 ;  /* 0x00000025ff032219 */ /* 0x000fe40000011616 */
[----:B------:R-:W-:Y:S02]  /*4c80*/  SHF.R.U32.HI R22, RZ, R97, R28 ;  /* 0x00000061ff167219 */ /* 0x000fe4000001161c */
[----:B------:R-:W-:Y:S01]  /*4c90*/  @P2 SHF.R.U32.HI R7, RZ, R37, R24 ;  /* 0x00000025ff072219 */ /* 0x000fe20000011618 */
[C---:B------:R-:W-:Y:S01]  /*4ca0*/  IMAD R2, R40.reuse, R3, RZ ;  /* 0x0000000328027224 */ /* 0x040fe200078e02ff */
[----:B------:R-:W-:Y:S02]  /*4cb0*/  SEL R5, R43, R22, !P0 ;  /* 0x000000162b057207 */ /* 0x000fe40004000000 */
[----:B------:R-:W-:Y:S01]  /*4cc0*/  SEL R3, R45, R26, !P3 ;  /* 0x0000001a2d037207 */ /* 0x000fe20005800000 */
[----:B------:R-:W-:Y:S01]  /*4cd0*/  IMAD R4, R40, R7, RZ ;  /* 0x0000000728047224 */ /* 0x000fe200078e02ff */
[C---:B------:R-:W-:Y:S01]  /*4ce0*/  ISETP.GE.AND P0, PT, R5.reuse, R2, PT ;  /* 0x000000020500720c */ /* 0x040fe20003f06270 */
[----:B------:R-:W-:Y:S03]  /*4cf0*/  IMAD.HI.U32 R6, R5, R36, RZ ;  /* 0x0000002405067227 */ /* 0x000fe600078e00ff */
[----:B------:R-:W-:Y:S01]  /*4d00*/  ISETP.GE.OR P0, PT, R3, R4, P0 ;  /* 0x000000040300720c */ /* 0x000fe20000706670 */
[----:B------:R-:W-:Y:S01]  /*4d10*/  IMAD.MOV R4, RZ, RZ, -R3 ;  /* 0x000000ffff047224 */ /* 0x000fe200078e0a03 */
[-C--:B------:R-:W-:Y:S03]  /*4d20*/  SHF.R.U32.HI R6, RZ, R37.reuse, R6 ;  /* 0x00000025ff067219 */ /* 0x080fe60000011606 */
[----:B------:R-:W-:Y:S01]  /*4d30*/  IMAD R45, R42, R4, R45 ;  /* 0x000000042a2d7224 */ /* 0x000fe200078e022d */
[----:B------:R-:W-:Y:S05]  /*4d40*/  SEL R15, R5, R6, !P2 ;  /* 0x00000006050f7207 */ /* 0x000fea0005000000 */
[----:B------:R-:W-:Y:S02]  /*4d50*/  IMAD.MOV R6, RZ, RZ, -R15 ;  /* 0x000000ffff067224 */ /* 0x000fe400078e0a0f */
[C---:B------:R-:W-:Y:S04]  /*4d60*/  @!P0 IMAD.HI.U32 R2, R3.reuse, R36, RZ ;  /* 0x0000002403028227 */ /* 0x040fe800078e00ff */
[----:B------:R-:W-:Y:S01]  /*4d70*/  IMAD R6, R40, R6, R5 ;  /* 0x0000000628067224 */ /* 0x000fe200078e0205 */
[----:B------:R-:W-:Y:S04]  /*4d80*/  @!P0 SHF.R.U32.HI R2, RZ, R37, R2 ;  /* 0x00000025ff028219 */ /* 0x000fe80000011602 */
[----:B------:R-:W-:Y:S02]  /*4d90*/  @!P0 SEL R0, R3, R2, !P2 ;  /* 0x0000000203008207 */ /* 0x000fe40005000000 */
[----:B------:R-:W-:Y:S02]  /*4da0*/  IADD3 R2, PT, PT, -R5, RZ, RZ ;  /* 0x000000ff05027210 */ /* 0x000fe40007ffe1ff */
[----:B------:R-:W-:Y:S01]  /*4db0*/  @!P0 IADD3 R8, PT, PT, R15, -R0, RZ ;  /* 0x800000000f088210 */ /* 0x000fe20007ffe0ff */
[----:B------:R-:W-:Y:S02]  /*4dc0*/  @!P0 IMAD R0, R7, R6, R0 ;  /* 0x0000000607008224 */ /* 0x000fe400078e0200 */
[----:B------:R-:W-:Y:S02]  /*4dd0*/  IMAD R43, R38, R2, R43 ;  /* 0x00000002262b7224 */ /* 0x000fe400078e022b */
[----:B------:R-:W-:Y:S02]  /*4de0*/  @!P0 IMAD R5, R8, R40, R3 ;  /* 0x0000002808058224 */ /* 0x000fe400078e0203 */
[----:B------:R-:W-:Y:S04]  /*4df0*/  @!P0 IMAD.MOV.U32 R3, RZ, RZ, R0 ;  /* 0x000000ffff038224 */ /* 0x000fe800078e0000 */
[----:B------:R-:W-:Y:S02]  /*4e00*/  IMAD R45, R3, R42, R45 ;  /* 0x0000002a032d7224 */ /* 0x000fe400078e022d */
[----:B------:R-:W-:Y:S07]  /*4e10*/  IMAD R43, R5, R38, R43 ;  /* 0x00000026052b7224 */ /* 0x000fee00078e022b */
.L_x_82:
[----:B-1----:R-:W-:Y:S01]  /*4e20*/  @!P1 ISETP.NE.AND P0, PT, R10, 0x1, PT ;  /* 0x000000010a00980c */ /* 0x002fe20003f05270 */
[----:B------:R-:W-:Y:S01]  /*4e30*/  @!P1 IMAD.HI.U32 R0, R45, R12, RZ ;  /* 0x0000000c2d009227 */ /* 0x000fe200078e00ff */
[----:B------:R-:W-:Y:S01]  /*4e40*/  @!P1 ISETP.NE.AND P2, PT, R9, 0x1, PT ;  /* 0x000000010900980c */ /* 0x000fe20003f45270 */
[----:B------:R-:W-:Y:S01]  /*4e50*/  ULOP3.LUT UP0, URZ, UR48, 0x1b0, URZ, 0xc0, !UPT ;  /* 0x000001b030ff7892 */ /* 0x000fe2000f80c0ff */
[----:B------:R-:W-:Y:S01]  /*4e60*/  R2UR UR42, R21 ;  /* 0x00000000152a72ca */ /* 0x000fe200000e0000 */
[----:B------:R-:W-:Y:S01]  /*4e70*/  @!P1 IMAD.HI.U32 R3, R43, R11, RZ ;  /* 0x0000000b2b039227 */ /* 0x000fe200078e00ff */
[----:B------:R-:W-:Y:S02]  /*4e80*/  @!P1 SHF.R.U32.HI R0, RZ, R13, R0 ;  /* 0x0000000dff009219 */ /* 0x000fe40000011600 */
[----:B------:R-:W-:Y:S01]  /*4e90*/  R2UR UR41, R20 ;  /* 0x00000000142972ca */ /* 0x000fe200000e0000 */
[----:B------:R-:W-:Y:S01]  /*4ea0*/  VIADD R112, R112, 0x1 ;  /* 0x0000000170707836 */ /* 0x000fe20000000000 */
[----:B------:R-:W-:Y:S02]  /*4eb0*/  @!P1 SHF.R.U32.HI R2, RZ, R14, R3 ;  /* 0x0000000eff029219 */ /* 0x000fe40000011603 */
[----:B------:R-:W-:Y:S02]  /*4ec0*/  @!P1 SEL R3, R45, R0, !P2 ;  /* 0x000000002d039207 */ /* 0x000fe40005000000 */
[----:B------:R-:W-:Y:S02]  /*4ed0*/  @!P1 SEL R2, R43, R2, !P0 ;  /* 0x000000022b029207 */ /* 0x000fe40004000000 */
[----:B------:R-:W-:Y:S01]  /*4ee0*/  @P4 SHF.R.U32.HI R103, RZ, 0x10, R17 ;  /* 0x00000010ff674819 */ /* 0x000fe20000011611 */
[----:B------:R-:W-:Y:S02]  /*4ef0*/  USHF.L.U32 UR42, UR42, 0x6, URZ ;  /* 0x000000062a2a7899 */ /* 0x000fe400080006ff */
[----:B------:R-:W-:Y:S02]  /*4f00*/  @!P1 IMAD.IADD R0, R2, 0x1, -R3 ;  /* 0x0000000102009824 */ /* 0x000fe400078e0a03 */
[----:B------:R-:W-:Y:S01]  /*4f10*/  @!P1 IMAD.IADD R2, R3, 0x1, -R2 ;  /* 0x0000000103029824 */ /* 0x000fe200078e0a02 */
[----:B------:R-:W-:Y:S01]  /*4f20*/  USHF.L.U32 UR41, UR41, 0x7, URZ ;  /* 0x0000000729297899 */ /* 0x000fe200080006ff */
[----:B------:R-:W-:Y:S02]  /*4f30*/  @!P1 IMAD R45, R0, R9, R45 ;  /* 0x00000009002d9224 */ /* 0x000fe400078e022d */
[----:B------:R-:W-:Y:S01]  /*4f40*/  @!P1 IMAD R43, R2, R10, R43 ;  /* 0x0000000a022b9224 */ /* 0x000fe200078e022b */
[----:B------:R-:W-:Y:S08]  /*4f50*/  BRA.U !UP0, `(.L_x_83) ;  /* 0x0000000108407547 */ /* 0x000ff0000b800000 */
[----:B------:R-:W1:Y:S01]  /*4f60*/  LDCU.64 UR8, c[0x4][0x80] ;  /* 0x01001000ff0877ac */ /* 0x000e620008000a00 */
[----:B------:R-:W-:Y:S01]  /*4f70*/  MOV R3, 0x0 ;  /* 0x0000000000037802 */ /* 0x000fe20000000f00 */
[----:B------:R-:W-:Y:S02]  /*4f80*/  HFMA2 R12, -RZ, RZ, 0, 5.9604644775390625e-08 ;  /* 0x00000001ff0c7431 */ /* 0x000fe400000001ff */
[----:B------:R-:W-:Y:S02]  /*4f90*/  IMAD.MOV.U32 R8, RZ, RZ, 0x70 ;  /* 0x00000070ff087424 */ /* 0x000fe400078e00ff */
[----:B------:R-:W-:Y:S01]  /*4fa0*/  IMAD.MOV.U32 R13, RZ, RZ, RZ ;  /* 0x000000ffff0d7224 */ /* 0x000fe200078e00ff */
[----:B------:R-:W2:Y:S01]  /*4fb0*/  LDCU.64 UR6, c[0x4][0x88] ;  /* 0x01001100ff0677ac */ /* 0x000ea20008000a00 */
[----:B------:R-:W3:Y:S01]  /*4fc0*/  LDC.64 R2, c[0x4][R3] ;  /* 0x0100000003027b82 */ /* 0x000ee20000000a00 */
[----:B------:R-:W4:Y:S01]  /*4fd0*/  LDCU.64 UR4, c[0x4][0x8] ;  /* 0x01000100ff0477ac */ /* 0x000f220008000a00 */
[----:B-1----:R-:W-:Y:S01]  /*4fe0*/  MOV R5, UR9 ;  /* 0x0000000900057c02 */ /* 0x002fe20008000f00 */
[----:B------:R-:W-:Y:S01]  /*4ff0*/  IMAD.U32 R4, RZ, RZ, UR8 ;  /* 0x00000008ff047e24 */ /* 0x000fe2000f8e00ff */
[----:B--2---:R-:W-:Y:S01]  /*5000*/  MOV R7, UR7 ;  /* 0x0000000700077c02 */ /* 0x004fe20008000f00 */
[----:B------:R-:W-:Y:S01]  /*5010*/  IMAD.U32 R6, RZ, RZ, UR6 ;  /* 0x00000006ff067e24 */ /* 0x000fe2000f8e00ff */
[----:B----4-:R-:W-:Y:S01]  /*5020*/  MOV R11, UR5 ;  /* 0x00000005000b7c02 */ /* 0x010fe20008000f00 */
[----:B------:R-:W-:Y:S02]  /*5030*/  IMAD.U32 R10, RZ, RZ, UR4 ;  /* 0x00000004ff0a7e24 */ /* 0x000fe4000f8e00ff */
[----:B------:R-:W-:Y:S07]  /*5040*/  LEPC R20, `(.L_x_83) ;  /* 0x000000001014794e */ /* 0x000fee0000000000 */
[----:B---3-5:R-:W-:Y:S05]  /*5050*/  CALL.ABS.NOINC R2 ;  /* 0x0000000002007343 */ /* 0x028fea0003c00000 */
.L_x_83:
[----:B------:R-:W-:Y:S01]  /*5060*/  LOP3.LUT P0, RZ, R109, 0x1b0, RZ, 0xc0, !PT ;  /* 0x000001b06dff7812 */ /* 0x000fe2000780c0ff */
[----:B------:R-:W-:Y:S11]  /*5070*/  BSSY.RECONVERGENT B6, `(.L_x_84) ;  /* 0x0000013000067945 */ /* 0x000ff60003800200 */
[----:B------:R-:W-:Y:S01]  /*5080*/  @!UPT UIADD3 URZ, UPT, UPT, URZ, URZ, URZ ;  /* 0x000000fffffff290 */ /* 0x000fe2000fffe0ff */
[----:B------:R-:W-:Y:S05]  /*5090*/  @!P0 BRA `(.L_x_85) ;  /* 0x0000000000408947 */ /* 0x000fea0003800000 */
        /* <DEDUP_REMOVED lines=16> */
.L_x_85:
[----:B------:R-:W-:Y:S05]  /*51a0*/  BSYNC.RECONVERGENT B6 ;  /* 0x0000000000067941 */ /* 0x000fea0003800200 */
.L_x_84:
[----:B------:R-:W-:Y:S01]  /*51b0*/  ISETP.NE.U32.AND P4, PT, R90, RZ, PT ;  /* 0x000000ff5a00720c */ /* 0x000fe20003f85070 */
[----:B------:R-:W-:Y:S01]  /*51c0*/  UISETP.NE.AND UP2, UPT, UR50, URZ, UPT ;  /* 0x000000ff3200728c */ /* 0x000fe2000bf45270 */
[----:B------:R-:W-:Y:S01]  /*51d0*/  ISETP.NE.U32.AND P2, PT, RZ, UR38, PT ;  /* 0x00000026ff007c0c */ /* 0x000fe2000bf45070 */
[----:B------:R-:W-:Y:S01]  /*51e0*/  UISETP.NE.U32.AND UP1, UPT, UR44, URZ, UPT ;  /* 0x000000ff2c00728c */ /* 0x000fe2000bf25070 */
[----:B------:R-:W-:Y:S01]  /*51f0*/  ISETP.NE.AND.EX P4, PT, R91, RZ, PT, P4 ;  /* 0x000000ff5b00720c */ /* 0x000fe20003f85340 */
[----:B------:R-:W-:Y:S01]  /*5200*/  UPLOP3.LUT UP0, UPT, UPT, UPT, UPT, 0x40, 0x4 ;  /* 0x000000000004789c */ /* 0x000fe20003f0e870 */
[----:B------:R-:W-:Y:S01]  /*5210*/  ISETP.NE.AND.EX P2, PT, RZ, UR39, PT, P2 ;  /* 0x00000027ff007c0c */ /* 0x000fe2000bf45320 */
[----:B------:R-:W-:Y:S01]  /*5220*/  UISETP.NE.AND.EX UP1, UPT, UR45, URZ, UPT, UP1 ;  /* 0x000000ff2d00728c */ /* 0x000fe2000bf25310 */
[----:B------:R-:W-:Y:S04]  /*5230*/  PLOP3.LUT P1, PT, PT, PT, UP2, 0x80, 0x8 ;  /* 0x000000000008781c */ /* 0x000fe80003f2f028 */
[----:B------:R-:W-:Y:S06]  /*5240*/  @UP2 UPLOP3.LUT UP0, UPT, UPT, UPT, UP1, 0x80, 0x8 ;  /* 0x000000000008289c */ /* 0x000fec0003f0f010 */
[----:B------:R-:W-:Y:S01]  /*5250*/  PLOP3.LUT P0, PT, PT, PT, UP0, 0x80, 0x8 ;  /* 0x000000000008781c */ /* 0x000fe20003f0f008 */
[----:B------:R-:W-:Y:S01]  /*5260*/  @!UPT UIADD3 URZ, UPT, UPT, URZ, URZ, URZ ;  /* 0x000000fffffff290 */ /* 0x000fe2000fffe0ff */
[----:B------:R-:W-:Y:S11]  /*5270*/  BRA.U !UP1, `(.L_x_86) ;  /* 0x0000000109387547 */ /* 0x000ff6000b800000 */
[----:B------:R-:W-:Y:S01]  /*5280*/  UISETP.NE.U32.AND UP0, UPT, UR38, URZ, UPT ;  /* 0x000000ff2600728c */ /* 0x000fe2000bf05070 */
[----:B------:R-:W-:Y:S02]  /*5290*/  HFMA2 R0, -RZ, RZ, 0, 5.9604644775390625e-08 ;  /* 0x00000001ff007431 */ /* 0x000fe400000001ff */
[----:B------:R-:W-:Y:S01]  /*52a0*/  IMAD.MOV.U32 R95, RZ, RZ, 0x1 ;  /* 0x00000001ff5f7424 */ /* 0x000fe200078e00ff */
[----:B------:R-:W-:Y:S06]  /*52b0*/  UISETP.NE.AND.EX UP0, UPT, UR39, URZ, UPT, UP0 ;  /* 0x000000ff2700728c */ /* 0x000fec000bf05300 */
[----:B------:R-:W-:Y:S05]  /*52c0*/  PLOP3.LUT P3, PT, PT, PT, UP0, 0x80, 0x8 ;  /* 0x000000000008781c */ /* 0x000fea0003f6f008 */
[----:B------:R-:W1:Y:S01]  /*52d0*/  @UP0 LDCU.64 UR6, c[0x0][0x888] ;  /* 0x00011100ff0607ac */ /* 0x000e620008000a00 */
[----:B------:R-:W-:Y:S07]  /*52e0*/  @UP0 UIMAD UR4, UR36, UR44, URZ ;  /* 0x0000002c240402a4 */ /* 0x000fee000f8e02ff */
[----:B------:R-:W-:Y:S01]  /*52f0*/  @!P3 PRMT R95, R0, 0x7610, R95 ;  /* 0x00007610005fb816 */ /* 0x000fe2000000005f */
[----:B-1----:R-:W-:Y:S03]  /*5300*/  @UP0 UIMAD.WIDE UR6, UR4, 0x4, UR6 ;  /* 0x00000004040608a5 */ /* 0x002fe6000f8e0206 */
[----:B------:R-:W1:Y:S03]  /*5310*/  @!UP0 LDCU UR4, c[0x0][0x880] ;  /* 0x00011000ff0487ac */ /* 0x000e660008000800 */
[----:B------:R-:W-:Y:S01]  /*5320*/  IMAD.U32 R2, RZ, RZ, UR6 ;  /* 0x00000006ff027e24 */ /* 0x000fe2000f8e00ff */
[----:B------:R-:W-:Y:S05]  /*5330*/  MOV R3, UR7 ;  /* 0x0000000700037c02 */ /* 0x000fea0008000f00 */
[----:B-----5:R2:W5:Y:S02]  /*5340*/  @P3 LDG.E R49, desc[UR46][R2.64] ;  /* 0x0000002e02313981 */ /* 0x020564000c1e1900 */
[----:B-12---:R-:W-:Y:S02]  /*5350*/  @!P3 IMAD.U32 R49, RZ, RZ, UR4 ;  /* 0x00000004ff31be24 */ /* 0x006fe4000f8e00ff */
.L_x_86:
[----:B------:R-:W-:Y:S05]  /*5360*/  @!P4 BRA `(.L_x_87) ;  /* 0x000000000020c947 */ /* 0x000fea0003800000 */
[----:B------:R-:W-:Y:S04]  /*5370*/  ISETP.NE.U32.AND P3, PT, R88, RZ, PT ;  /* 0x000000ff5800720c */ /* 0x000fe80003f65070 */
[----:B------:R-:W-:Y:S11]  /*5380*/  ISETP.NE.AND.EX P3, PT, R89, RZ, PT, P3 ;  /* 0x000000ff5900720c */ /* 0x000ff60003f65330 */
[----:B------:R-:W-:Y:S02]  /*5390*/  @!UPT UIADD3 URZ, UPT, UPT, URZ, URZ, URZ ;  /* 0x000000fffffff290 */ /* 0x000fe4000fffe0ff */
[----:B------:R-:W1:Y:S01]  /*53a0*/  @P3 LDC.64 R2, c[0x0][0x8a8] ;  /* 0x00022a00ff023b82 */ /* 0x000e620000000a00 */
[----:B------:R-:W-:Y:S04]  /*53b0*/  @P3 IMAD R0, R90, UR36, RZ ;  /* 0x000000245a003c24 */ /* 0x000fe8000f8e02ff */
[----:B-1----:R-:W-:Y:S05]  /*53c0*/  @P3 IMAD.WIDE R2, R0, 0x4, R2 ;  /* 0x0000000400023825 */ /* 0x002fea00078e0202 */
[----:B-----5:R1:W5:Y:S02]  /*53d0*/  @P3 LDG.E R47, desc[UR46][R2.64] ;  /* 0x0000002e022f3981 */ /* 0x020364000c1e1900 */
[----:B-1----:R-:W2:Y:S02]  /*53e0*/  @!P3 LDC R47, c[0x0][0x8a0] ;  /* 0x00022800ff2fbb82 */ /* 0x002ea40000000800 */
.L_x_87:
[----:B-----5:R-:W-:Y:S01]  /*53f0*/  FSETP.NEU.AND P4, PT, R49, RZ, PT ;  /* 0x000000ff3100720b */ /* 0x020fe20003f8d000 */
[----:B------:R-:W-:Y:S01]  /*5400*/  BSSY B1, `(.L_x_88) ;  /* 0x0000042000017945 */ /* 0x000fe20003800000 */
[----:B------:R-:W-:Y:S01]  /*5410*/  SEL R7, RZ, 0xffffffff, P2 ;  /* 0xffffffffff077807 */ /* 0x000fe20001000000 */
[----:B------:R-:W-:Y:S01]  /*5420*/  IMAD.MOV.U32 R115, RZ, RZ, 0x1 ;  /* 0x00000001ff737424 */ /* 0x000fe200078e00ff */
[----:B------:R-:W-:Y:S02]  /*5430*/  LOP3.LUT P3, RZ, R95, 0xff, RZ, 0xc0, !PT ;  /* 0x000000ff5fff7812 */ /* 0x000fe4000786c0ff */
[----:B------:R-:W-:Y:S02]  /*5440*/  CS2R R86, SRZ ;  /* 0x0000000000567805 */ /* 0x000fe4000001ff00 */
[----:B------:R-:W-:Y:S02]  /*5450*/  @P1 SEL R4, RZ, 0xffffffff, P4 ;  /* 0xffffffffff041807 */ /* 0x000fe40002000000 */
[----:B------:R-:W-:Y:S02]  /*5460*/  CS2R R84, SRZ ;  /* 0x0000000000547805 */ /* 0x000fe4000001ff00 */
[----:B------:R-:W-:Y:S02]  /*5470*/  LEA R0, R105, UR49, 0x3 ;  /* 0x0000003169007c11 */ /* 0x000fe4000f8e18ff */
[----:B------:R-:W-:Y:S02]  /*5480*/  CS2R R82, SRZ ;  /* 0x0000000000527805 */ /* 0x000fe4000001ff00 */
[----:B------:R-:W-:Y:S02]  /*5490*/  @P0 SEL R4, R7, R4, !P3 ;  /* 0x0000000407040207 */ /* 0x000fe40005800000 */
[----:B------:R-:W-:Y:S02]  /*54a0*/  CS2R R80, SRZ ;  /* 0x0000000000507805 */ /* 0x000fe4000001ff00 */
[----:B------:R-:W-:Y:S02]  /*54b0*/  LEA R113, R44, UR49, 0x3 ;  /* 0x000000312c717c11 */ /* 0x000fe4000f8e18ff */
[----:B------:R-:W-:Y:S02]  /*54c0*/  @P1 LOP3.LUT R4, R4, 0x1, RZ, 0xc0, !PT ;  /* 0x0000000104041812 */ /* 0x000fe400078ec0ff */
[----:B------:R-:W-:Y:S02]  /*54d0*/  SHF.L.U32 R2, R107, 0x1f, RZ ;  /* 0x0000001f6b027819 */ /* 0x000fe400000006ff */
[----:B------:R-:W-:Y:S02]  /*54e0*/  ISETP.NE.U32.OR P6, PT, R4, 0x1, !P1 ;  /* 0x000000010400780c */ /* 0x000fe40004fc5470 */
[----:B------:R-:W-:Y:S02]  /*54f0*/  PLOP3.LUT P2, PT, PT, PT, UP1, 0x80, 0x8 ;  /* 0x000000000008781c */ /* 0x000fe40003f4f018 */
[----:B------:R-:W-:Y:S02]  /*5500*/  LEA.HI R5, R44, R44, RZ, 0x1 ;  /* 0x0000002c2c057211 */ /* 0x000fe400078f08ff */
[----:B------:R-:W-:Y:S02]  /*5510*/  SEL R4, RZ, 0xffffffff, P4 ;  /* 0xffffffffff047807 */ /* 0x000fe40002000000 */
[----:B------:R-:W-:Y:S01]  /*5520*/  P2R R114, PR, RZ, 0x40 ;  /* 0x00000040ff727803 */ /* 0x000fe20000000000 */
[C---:B------:R-:W-:Y:S01]  /*5530*/  IMAD.SHL.U32 R3, R5.reuse, 0x40, RZ ;  /* 0x0000004005037824 */ /* 0x040fe200078e00ff */
[----:B------:R-:W-:Y:S03]  /*5540*/  LOP3.LUT R5, R5, 0xffe, RZ, 0xc0, !PT ;  /* 0x00000ffe05057812 */ /* 0x000fe600078ec0ff */
[----:B------:R-:W-:Y:S02]  /*5550*/  @P6 SHF.L.U32 R9, R104, 0x1f, RZ ;  /* 0x0000001f68096819 */ /* 0x000fe400000006ff */
[----:B------:R-:W-:Y:S01]  /*5560*/  @P2 SEL R4, R7, R4, !P3 ;  /* 0x0000000407042207 */ /* 0x000fe20005800000 */
[----:B------:R-:W-:Y:S01]  /*5570*/  IMAD.IADD R48, R44, 0x1, -R5 ;  /* 0x000000012c307824 */ /* 0x000fe200078e0a05 */
[----:B------:R-:W1:Y:S01]  /*5580*/  @P6 SYNCS.PHASECHK.TRANS64.TRYWAIT P1, [R0+URZ+0x60], R9 ;  /* 0x00006009000065a7 */ /* 0x000e6200080211ff */
[----:B------:R-:W-:Y:S02]  /*5590*/  LOP3.LUT R3, R3, 0xffffff80, RZ, 0xc0, !PT ;  /* 0xffffff8003037812 */ /* 0x000fe400078ec0ff */
[----:B------:R-:W-:Y:S03]  /*55a0*/  LOP3.LUT R4, R4, 0x1, RZ, 0xc0, !PT ;  /* 0x0000000104047812 */ /* 0x000fe600078ec0ff */
[----:B------:R-:W-:Y:S01]  /*55b0*/  IMAD.IADD R3, R46, 0x1, R3 ;  /* 0x000000012e037824 */ /* 0x000fe200078e0203 */
[----:B------:R-:W-:Y:S03]  /*55c0*/  ISETP.NE.U32.AND P5, PT, R4, 0x1, PT ;  /* 0x000000010400780c */ /* 0x000fe60003fa5070 */
[----:B------:R-:W-:Y:S01]  /*55d0*/  IMAD R48, R48, 0x100000, R3 ;  /* 0x0010000030307824 */ /* 0x000fe200078e0203 */
[----:B------:R-:W-:Y:S01]  /*55e0*/  P2R R124, PR, RZ, 0x20 ;  /* 0x00000020ff7c7803 */ /* 0x000fe20000000000 */
[----:B------:R3:W4:Y:S01]  /*55f0*/  SYNCS.PHASECHK.TRANS64.TRYWAIT P0, [R113+URZ+0xb0], R2 ;  /* 0x0000b002710075a7 */ /* 0x00072200080011ff */
[----:B-1----:R-:W-:Y:S01]  /*5600*/  @P6 SEL R115, RZ, 0x1, !P1 ;  /* 0x00000001ff736807 */ /* 0x002fe20004800000 */
[----:B---3--:R-:W-:Y:S06]  /*5610*/  @!P6 BRA `(.L_x_89) ;  /* 0x000000000080e947 */ /* 0x008fec0003800000 */
[----:B------:R-:W-:Y:S01]  /*5620*/  @P5 IMAD R5, R105, 0x1000, R100 ;  /* 0x0000100069055824 */ /* 0x000fe200078e0264 */
[----:B------:R-:W-:Y:S01]  /*5630*/  ISETP.NE.AND P1, PT, R115, RZ, PT ;  /* 0x000000ff7300720c */ /* 0x000fe20003f25270 */
[----:B------:R-:W-:Y:S01]  /*5640*/  BSSY B0, `(.L_x_90) ;  /* 0x000000b000007945 */ /* 0x000fe20003800000 */
[----:B------:R-:W-:Y:S01]  /*5650*/  CS2R R82, SRZ ;  /* 0x0000000000527805 */ /* 0x000fe2000001ff00 */
[----:B------:R-:W-:Y:S01]  /*5660*/  @P5 VIADD R4, R5, UR49 ;  /* 0x0000003105045c36 */ /* 0x000fe20008000000 */
[----:B------:R-:W-:Y:S02]  /*5670*/  CS2R R80, SRZ ;  /* 0x0000000000507805 */ /* 0x000fe4000001ff00 */
[----:B------:R-:W-:Y:S02]  /*5680*/  CS2R R86, SRZ ;  /* 0x0000000000567805 */ /* 0x000fe4000001ff00 */
[----:B------:R-:W-:Y:S01]  /*5690*/  CS2R R84, SRZ ;  /* 0x0000000000547805 */ /* 0x000fe2000001ff00 */
[----:B------:R-:W-:Y:S04]  /*56a0*/  @P5 IMAD R4, R108, -0x10, R4 ;  /* 0xfffffff06c045824 */ /* 0x000fe800078e0204 */
[----:B------:R-:W-:Y:S05]  /*56b0*/  @P1 BRA `(.L_x_91) ;  /* 0x00000000000c1947 */ /* 0x000fea0003800000 */
[----:B------:R-:W-:Y:S04]  /*56c0*/  SHF.L.U32 R3, R104, 0x1f, RZ ;  /* 0x0000001f68037819 */ /* 0x000fe800000006ff */
[----:B------:R-:W1:Y:S02]  /*56d0*/  SYNCS.PHASECHK.TRANS64.TRYWAIT P1, [R0+URZ+0x60], R3 ;  /* 0x00006003000075a7 */ /* 0x000e6400080211ff */
[----:B-1----:R-:W-:Y:S05]  /*56e0*/  @!P1 BRA `(.L_x_92) ;  /* 0x0000002400209947 */ /* 0x002fea0003800000 */
.L_x_91:
[----:B------:R-:W-:Y:S05]  /*56f0*/  BSYNC B0 ;  /* 0x0000000000007941 */ /* 0x000fea0003800000 */
.L_x_90:
[----:B------:R-:W-:Y:S01]  /*5700*/  ISETP.NE.AND P1, PT, R124, RZ, PT ;  /* 0x000000ff7c00720c */ /* 0x000fe20003f25270 */
[----:B-1----:R-:W-:Y:S02]  /*5710*/  VIADD R3, R0, 0x70 ;  /* 0x0000007000037836 */ /* 0x002fe40000000000 */
[----:B------:R-:W-:Y:S02]  /*5720*/  IMAD.U32 R0, RZ, RZ, UR37 ;  /* 0x00000025ff007e24 */ /* 0x000fe4000f8e00ff */
[----:B------:R-:W-:Y:S03]  /*5730*/  VIADD R105, R105, 0x1 ;  /* 0x0000000169697836 */ /* 0x000fe60000000000 */
[----:B------:R-:W-:Y:S05]  /*5740*/  PRMT R0, R0, 0x654, R3 ;  /* 0x0000065400007816 */ /* 0x000fea0000000003 */
[----:B------:R1:W3:Y:S04]  /*5750*/  @P1 LDS.128 R80, [R5+UR49+0x200] ;  /* 0x0002003105501984 */ /* 0x0002e80008000c00 */
[----:B------:R1:W1:Y:S01]  /*5760*/  @P1 LDS.128 R84, [R4+0x210] ;  /* 0x0002100004541984 */ /* 0x0002620000000c00 */
[C---:B------:R-:W-:Y:S01]  /*5770*/  ISETP.NE.AND P1, PT, R105.reuse, 0x2, PT ;  /* 0x000000026900780c */ /* 0x040fe20003f25270 */
[----:B------:R-:W-:Y:S01]  /*5780*/  @!PT LDS RZ, [RZ] ;  /* 0x00000000fffff984 */ /* 0x000fe20000000800 */
[----:B------:R-:W-:Y:S01]  /*5790*/  @!PT LDS RZ, [RZ] ;  /* 0x00000000fffff984 */ /* 0x000fe20000000800 */
[----:B------:R-:W-:Y:S01]  /*57a0*/  @!PT LDS RZ, [RZ] ;  /* 0x00000000fffff984 */ /* 0x000fe20000000800 */
[----:B------:R-:W-:Y:S01]  /*57b0*/  @!PT LDS RZ, [RZ] ;  /* 0x00000000fffff984 */ /* 0x000fe20000000800 */
[----:B------:R5:W-:Y:S06]  /*57c0*/  MEMBAR.ALL.CTA ;  /* 0x0000000000007992 */ /* 0x000bec0000008000 */
[----:B-----5:R-:W5:Y:S01]  /*57d0*/  FENCE.VIEW.ASYNC.S ;  /* 0x00000000000073c6 */ /* 0x020f620000000000 */
[----:B------:R-:W-:Y:S02]  /*57e0*/  SEL R3, RZ, 0x1, P1 ;  /* 0x00000001ff037807 */ /* 0x000fe40000800000 */
[----:B------:R-:W-:Y:S02]  /*57f0*/  SEL R105, R105, RZ, P1 ;  /* 0x000000ff69697207 */ /* 0x000fe40000800000 */
[----:B------:R-:W-:Y:S01]  /*5800*/  LOP3.LUT R104, R104, R3, RZ, 0x3c, !PT ;  /* 0x0000000368687212 */ /* 0x000fe200078e3cff */
[----:B-----5:R1:W-:Y:S06]  /*5810*/  SYNCS.ARRIVE.TRANS64.RED.A1T0 RZ, [R0+URZ], RZ ;  /* 0x000000ff00ff79a7 */ /* 0x0203ec00081004ff */
.L_x_89:
[----:B------:R-:W-:Y:S05]  /*5820*/  BSYNC B1 ;  /* 0x0000000000017941 */ /* 0x000fea0003800000 */
.L_x_88:
[----:B-1----:R-:W-:Y:S04]  /*5830*/  SHF.R.U32.HI R0, RZ, 0x15, R48 ;  /* 0x00000015ff007819 */ /* 0x002fe80000011630 */
[----:B------:R-:W-:Y:S01]  /*5840*/  LOP3.LUT P1, RZ, R0, 0x3, R101, 0x48, !PT ;  /* 0x0000000300ff7812 */ /* 0x000fe20007824865 */
[----:B------:R-:W-:Y:S01]  /*5850*/  @!UPT UIADD3 URZ, UPT, UPT, URZ, URZ, URZ ;  /* 0x000000fffffff290 */ /* 0x000fe2000fffe0ff */
[----:B----4-:R-:W-:Y:S11]  /*5860*/  @P0 BRA `(.L_x_93) ;  /* 0x0000000000080947 */ /* 0x010ff60003800000 */
[----:B------:R-:W1:Y:S02]  /*5870*/  SYNCS.PHASECHK.TRANS64.TRYWAIT P0, [R113+URZ+0xb0], R2 ;  /* 0x0000b002710075a7 */ /* 0x000e6400080011ff */
[----:B-1----:R-:W-:Y:S05]  /*5880*/  @!P0 BRA `(.L_x_94) ;  /* 0x0000002000cc8947 */ /* 0x002fea0003800000 */
.L_x_93:
[----:B------:R-:W-:Y:S05]  /*5890*/  @!P1 BRA `(.L_x_95) ;  /* 0x0000000000409947 */ /* 0x000fea0003800000 */
[----:B------:R-:W4:Y:S01]  /*58a0*/  LDCU.64 UR8, c[0x4][0x70] ;  /* 0x01000e00ff0877ac */ /* 0x000f220008000a00 */
[----:B------:R-:W-:Y:S01]  /*58b0*/  MOV R3, 0x0 ;  /* 0x0000000000037802 */ /* 0x000fe20000000f00 */
[----:B------:R-:W-:Y:S02]  /*58c0*/  HFMA2 R12, -RZ, RZ, 0, 5.9604644775390625e-08 ;  /* 0x00000001ff0c7431 */ /* 0x000fe400000001ff */
[----:B------:R-:W-:Y:S02]  /*58d0*/  IMAD.MOV.U32 R8, RZ, RZ, 0x192 ;  /* 0x00000192ff087424 */ /* 0x000fe400078e00ff */
[----:B------:R-:W-:Y:S01]  /*58e0*/  IMAD.MOV.U32 R13, RZ, RZ, RZ ;  /* 0x000000ffff0d7224 */ /* 0x000fe200078e00ff */
[----:B------:R-:W5:Y:S01]  /*58f0*/  LDCU.64 UR6, c[0x4][0x78] ;  /* 0x01000f00ff0677ac */ /* 0x000f620008000a00 */
[----:B-1----:R-:W1:Y:S01]  /*5900*/  LDC.64 R2, c[0x4][R3] ;  /* 0x0100000003027b82 */ /* 0x002e620000000a00 */
[----:B------:R-:W2:Y:S01]  /*5910*/  LDCU.64 UR4, c[0x4][0x10] ;  /* 0x01000200ff0477ac */ /* 0x000ea20008000a00 */
[----:B----4-:R-:W-:Y:S01]  /*5920*/  MOV R5, UR9 ;  /* 0x0000000900057c02 */ /* 0x010fe20008000f00 */
[----:B------:R-:W-:Y:S01]  /*5930*/  IMAD.U32 R4, RZ, RZ, UR8 ;  /* 0x00000008ff047e24 */ /* 0x000fe2000f8e00ff */
[----:B-----5:R-:W-:Y:S01]  /*5940*/  MOV R7, UR7 ;  /* 0x0000000700077c02 */ /* 0x020fe20008000f00 */
[----:B------:R-:W-:Y:S01]  /*5950*/  IMAD.U32 R6, RZ, RZ, UR6 ;  /* 0x00000006ff067e24 */ /* 0x000fe2000f8e00ff */
[----:B--2---:R-:W-:Y:S01]  /*5960*/  MOV R11, UR5 ;  /* 0x00000005000b7c02 */ /* 0x004fe20008000f00 */
[----:B------:R-:W-:Y:S02]  /*5970*/  IMAD.U32 R10, RZ, RZ, UR4 ;  /* 0x00000004ff0a7e24 */ /* 0x000fe4000f8e00ff */
[----:B------:R-:W-:Y:S07]  /*5980*/  LEPC R20, `(.L_x_95) ;  /* 0x000000001014794e */ /* 0x000fee0000000000 */
[----:B-1-3--:R-:W-:Y:S05]  /*5990*/  CALL.ABS.NOINC R2 ;  /* 0x0000000002007343 */ /* 0x00afea0003c00000 */
.L_x_95:
[-C--:B---3--:R-:W-:Y:S01]  /*59a0*/  F2FP.F16.E5M2.UNPACK_B R51, R80.reuse ;  /* 0x00000050ff33723e */ /* 0x088fe200020004ff */
[----:B------:R-:W-:Y:S05]  /*59b0*/  WARPSYNC.ALL ;  /* 0x0000000000007948 */ /* 0x000fea0003800000 */
[----:B------:R-:W-:Y:S01]  /*59c0*/  R2UR UR4, R48 ;  /* 0x00000000300472ca */ /* 0x000fe200000e0000 */
[--C-:B------:R-:W-:Y:S01]  /*59d0*/  HADD2.F32 R50, -RZ, R51.reuse.H0_H0 ;  /* 0x20000033ff327230 */ /* 0x100fe20000004100 */
[----:B------:R-:W-:Y:S01]  /*59e0*/  F2FP.F16.E5M2.UNPACK_B R53, R80.H1 ;  /* 0x00000050ff35723e */ /* 0x000fe200030004ff */
[----:B------:R-:W-:Y:S01]  /*59f0*/  HADD2.F32 R51, -RZ, R51.H1_H1 ;  /* 0x30000033ff337230 */ /* 0x000fe20000004100 */
[-C--:B------:R-:W-:Y:S01]  /*5a00*/  F2FP.F16.E5M2.UNPACK_B R55, R81.reuse ;  /* 0x00000051ff37723e */ /* 0x080fe200020004ff */
[----:B------:R-:W-:Y:S01]  /*5a10*/  BSSY.RECONVERGENT B0, `(.L_x_96) ;  /* 0x0000099000007945 */ /* 0x000fe20003800200 */
[----:B------:R-:W-:Y:S01]  /*5a20*/  F2FP.F16.E5M2.UNPACK_B R57, R81.H1 ;  /* 0x00000051ff39723e */ /* 0x000fe200030004ff */
[--C-:B------:R-:W-:Y:S01]  /*5a30*/  HADD2.F32 R52, -RZ, R53.reuse.H0_H0 ;  /* 0x20000035ff347230 */ /* 0x100fe20000004100 */
[-C--:B------:R-:W-:Y:S01]  /*5a40*/  F2FP.F16.E5M2.UNPACK_B R59, R82.reuse ;  /* 0x00000052ff3b723e */ /* 0x080fe200020004ff */
[----:B------:R-:W-:Y:S01]  /*5a50*/  HADD2.F32 R54, -RZ, R53.H1_H1 ;  /* 0x30000035ff367230 */ /* 0x000fe20000004100 */
[----:B------:R-:W-:Y:S01]  /*5a60*/  F2FP.F16.E5M2.UNPACK_B R61, R82.H1 ;  /* 0x00000052ff3d723e */ /* 0x000fe200030004ff */
[--C-:B------:R-:W-:Y:S01]  /*5a70*/  HADD2.F32 R53, -RZ, R55.reuse.H0_H0 ;  /* 0x20000037ff357230 */ /* 0x100fe20000004100 */
[-C--:B------:R-:W-:Y:S01]  /*5a80*/  F2FP.F16.E5M2.UNPACK_B R63, R83.reuse ;  /* 0x00000053ff3f723e */ /* 0x080fe200020004ff */
[----:B------:R-:W-:Y:S01]  /*5a90*/  LDTM.16dp32bit_t0_t15.x32 R4, tmem[UR4] ;  /* 0x00000004000479ee */ /* 0x000fe20008a80000 */
[----:B------:R-:W2:Y:S01]  /*5aa0*/  LDTM.16dp32bit_t16_t31.x32 R4, tmem[UR4+0x20] ;  /* 0x00002004000479ee */ /* 0x000ea20008aa0000 */
[----:B------:R-:W-:Y:S01]  /*5ab0*/  SHF.L.U32 R125, R102, 0x4, RZ ;  /* 0x00000004667d7819 */ /* 0x000fe200000006ff */
[----:B------:R-:W-:Y:S01]  /*5ac0*/  HADD2.F32 R56, -RZ, R55.H1_H1 ;  /* 0x30000037ff387230 */ /* 0x000fe20000004100 */
[----:B------:R-:W-:Y:S01]  /*5ad0*/  ISETP.NE.AND P6, PT, R114, RZ, PT ;  /* 0x000000ff7200720c */ /* 0x000fe20003fc5270 */
[----:B------:R-:W-:Y:S01]  /*5ae0*/  HADD2.F32 R60, -RZ, R59.H1_H1 ;  /* 0x3000003bff3c7230 */ /* 0x000fe20000004100 */
[----:B------:R-:W-:Y:S01]  /*5af0*/  IADD3 R114, PT, PT, R100, UR49, RZ ;  /* 0x0000003164727c10 */ /* 0x000fe2000fffe0ff */
[----:B------:R-:W-:Y:S01]  /*5b00*/  HADD2.F32 R64, -RZ, R63.H1_H1 ;  /* 0x3000003fff407230 */ /* 0x000fe20000004100 */
[----:B------:R-:W-:Y:S01]  /*5b10*/  F2FP.F16.E5M2.UNPACK_B R65, R83.H1 ;  /* 0x00000053ff41723e */ /* 0x000fe200030004ff */
[--C-:B------:R-:W-:Y:S01]  /*5b20*/  HADD2.F32 R55, -RZ, R57.reuse.H0_H0 ;  /* 0x20000039ff377230 */ /* 0x100fe20000004100 */
[----:B------:R-:W-:Y:S01]  /*5b30*/  IADD3 R114, PT, PT, R114, R125, RZ ;  /* 0x0000007d72727210 */ /* 0x000fe20007ffe0ff */
[----:B------:R-:W-:Y:S01]  /*5b40*/  HADD2.F32 R58, -RZ, R57.H1_H1 ;  /* 0x30000039ff3a7230 */ /* 0x000fe20000004100 */
[-C--:B------:R-:W-:Y:S01]  /*5b50*/  F2FP.F16.E5M2.UNPACK_B R67, R84.reuse ;  /* 0x00000054ff43723e */ /* 0x080fe200020004ff */
[----:B------:R-:W-:Y:S01]  /*5b60*/  HADD2.F32 R57, -RZ, R59.H0_H0 ;  /* 0x2000003bff397230 */ /* 0x000fe20000004100 */
[----:B------:R-:W-:Y:S01]  /*5b70*/  F2FP.F16.E5M2.UNPACK_B R69, R84.H1 ;  /* 0x00000054ff45723e */ /* 0x000fe200030004ff */
[----:B------:R-:W-:Y:S01]  /*5b80*/  HADD2.F32 R59, -RZ, R61.H0_H0 ;  /* 0x2000003dff3b7230 */ /* 0x000fe20000004100 */
[-C--:B------:R-:W-:Y:S01]  /*5b90*/  F2FP.F16.E5M2.UNPACK_B R71, R85.reuse ;  /* 0x00000055ff47723e */ /* 0x080fe200020004ff */
[----:B------:R-:W-:Y:S01]  /*5ba0*/  HADD2.F32 R68, -RZ, R67.H1_H1 ;  /* 0x30000043ff447230 */ /* 0x000fe20000004100 */
[----:B------:R-:W-:Y:S01]  /*5bb0*/  F2FP.F16.E5M2.UNPACK_B R73, R85.H1 ;  /* 0x00000055ff49723e */ /* 0x000fe200030004ff */
[----:B------:R-:W-:Y:S01]  /*5bc0*/  HADD2.F32 R62, -RZ, R61.H1_H1 ;  /* 0x3000003dff3e7230 */ /* 0x000fe20000004100 */
[-C--:B------:R-:W-:Y:S01]  /*5bd0*/  F2FP.F16.E5M2.UNPACK_B R75, R86.reuse ;  /* 0x00000056ff4b723e */ /* 0x080fe200020004ff */
[----:B------:R-:W-:Y:S01]  /*5be0*/  HADD2.F32 R61, -RZ, R63.H0_H0 ;  /* 0x2000003fff3d7230 */ /* 0x000fe20000004100 */
[----:B------:R-:W-:Y:S01]  /*5bf0*/  F2FP.F16.E5M2.UNPACK_B R77, R86.H1 ;  /* 0x00000056ff4d723e */ /* 0x000fe200030004ff */
[----:B------:R-:W-:Y:S01]  /*5c00*/  HADD2.F32 R72, -RZ, R71.H1_H1 ;  /* 0x30000047ff487230 */ /* 0x000fe20000004100 */
[----:B------:R-:W-:Y:S01]  /*5c10*/  F2FP.F16.E5M2.UNPACK_B R79, R87.H1 ;  /* 0x00000057ff4f723e */ /* 0x000fe200030004ff */
[C---:B--2---:R-:W-:Y:S01]  /*5c20*/  FMUL R0, R47.reuse, R4 ;  /* 0x000000042f007220 */ /* 0x044fe20000400000 */
[C---:B-1----:R-:W-:Y:S01]  /*5c30*/  FMUL R2, R47.reuse, R5 ;  /* 0x000000052f027220 */ /* 0x042fe20000400000 */
[C---:B------:R-:W-:Y:S01]  /*5c40*/  FMUL R4, R47.reuse, R8 ;  /* 0x000000082f047220 */ /* 0x040fe20000400000 */
[----:B------:R-:W-:Y:S01]  /*5c50*/  FMUL R5, R47, R9 ;  /* 0x000000092f057220 */ /* 0x000fe20000400000 */
[C---:B------:R-:W-:Y:S01]  /*5c60*/  FFMA R0, R49.reuse, R50, R0 ;  /* 0x0000003231007223 */ /* 0x040fe20000000000 */
[----:B------:R-:W-:Y:S01]  /*5c70*/  FFMA R2, R49, R51, R2 ;  /* 0x0000003331027223 */ /* 0x000fe20000000002 */
[C---:B------:R-:W-:Y:S01]  /*5c80*/  FMUL R8, R47.reuse, R12 ;  /* 0x0000000c2f087220 */ /* 0x040fe20000400000 */
[C---:B------:R-:W-:Y:S01]  /*5c90*/  FMUL R9, R47.reuse, R13 ;  /* 0x0000000d2f097220 */ /* 0x040fe20000400000 */
[C---:B------:R-:W-:Y:S01]  /*5ca0*/  FMUL R12, R47.reuse, R16 ;  /* 0x000000102f0c7220 */ /* 0x040fe20000400000 */
[C---:B------:R-:W-:Y:S01]  /*5cb0*/  FMUL R13, R47.reuse, R17 ;  /* 0x000000112f0d7220 */ /* 0x040fe20000400000 */
[C---:B------:R-:W-:Y:S01]  /*5cc0*/  FMUL R16, R47.reuse, R20 ;  /* 0x000000142f107220 */ /* 0x040fe20000400000 */
[C---:B------:R-:W-:Y:S01]  /*5cd0*/  FMUL R17, R47.reuse, R21 ;  /* 0x000000152f117220 */ /* 0x040fe20000400000 */
[C---:B------:R-:W-:Y:S01]  /*5ce0*/  FMUL R20, R47.reuse, R24 ;  /* 0x000000182f147220 */ /* 0x040fe20000400000 */
[C---:B------:R-:W-:Y:S01]  /*5cf0*/  FMUL R21, R47.reuse, R25 ;  /* 0x000000192f157220 */ /* 0x040fe20000400000 */
[----:B------:R-:W-:Y:S02]  /*5d00*/  HADD2.F32 R76, -RZ, R75.H1_H1 ;  /* 0x3000004bff4c7230 */ /* 0x000fe40000004100 */
[C---:B------:R-:W-:Y:S01]  /*5d10*/  FMUL R24, R47.reuse, R28 ;  /* 0x0000001c2f187220 */ /* 0x040fe20000400000 */
[C---:B------:R-:W-:Y:S01]  /*5d20*/  FMUL R25, R47.reuse, R29 ;  /* 0x0000001d2f197220 */ /* 0x040fe20000400000 */
[C---:B------:R-:W-:Y:S01]  /*5d30*/  FMUL R28, R47.reuse, R32 ;  /* 0x000000202f1c7220 */ /* 0x040fe20000400000 */
[C---:B------:R-:W-:Y:S01]  /*5d40*/  FMUL R29, R47.reuse, R33 ;  /* 0x000000212f1d7220 */ /* 0x040fe20000400000 */
[C---:B------:R-:W-:Y:S01]  /*5d50*/  FMUL R3, R47.reuse, R6 ;  /* 0x000000062f037220 */ /* 0x040fe20000400000 */
[C---:B------:R-:W-:Y:S01]  /*5d60*/  FMUL R7, R47.reuse, R7 ;  /* 0x000000072f077220 */ /* 0x040fe20000400000 */
[C---:B------:R-:W-:Y:S01]  /*5d70*/  FMUL R6, R47.reuse, R10 ;  /* 0x0000000a2f067220 */ /* 0x040fe20000400000 */
[----:B------:R-:W-:Y:S01]  /*5d80*/  FMUL R11, R47, R11 ;  /* 0x0000000b2f0b7220 */ /* 0x000fe20000400000 */
[C---:B------:R-:W-:Y:S01]  /*5d90*/  FFMA R3, R49.reuse, R52, R3 ;  /* 0x0000003431037223 */ /* 0x040fe20000000003 */
[C---:B------:R-:W-:Y:S01]  /*5da0*/  FFMA R7, R49.reuse, R54, R7 ;  /* 0x0000003631077223 */ /* 0x040fe20000000007 */
[C---:B------:R-:W-:Y:S01]  /*5db0*/  FFMA R4, R49.reuse, R53, R4 ;  /* 0x0000003531047223 */ /* 0x040fe20000000004 */
[----:B------:R-:W-:Y:S01]  /*5dc0*/  F2FP.F16.E5M2.UNPACK_B R50, R87 ;  /* 0x00000057ff32723e */ /* 0x000fe200020004ff */
[C---:B------:R-:W-:Y:S01]  /*5dd0*/  FFMA R5, R49.reuse, R56, R5 ;  /* 0x0000003831057223 */ /* 0x040fe20000000005 */
[----:B------:R-:W-:Y:S01]  /*5de0*/  FFMA R6, R49, R55, R6 ;  /* 0x0000003731067223 */ /* 0x000fe20000000006 */
[----:B------:R-:W-:Y:S01]  /*5df0*/  F2FP.SATFINITE.E5M2.F32.PACK_AB_MERGE_C R117, R7, R3, RZ ;  /* 0x000000030775723e */ /* 0x000fe200048060ff */
[C---:B------:R-:W-:Y:S01]  /*5e00*/  FFMA R11, R49.reuse, R58, R11 ;  /* 0x0000003a310b7223 */ /* 0x040fe2000000000b */
[C---:B------:R-:W-:Y:S01]  /*5e10*/  FFMA R8, R49.reuse, R57, R8 ;  /* 0x0000003931087223 */ /* 0x040fe20000000008 */
[----:B------:R-:W-:Y:S01]  /*5e20*/  ISETP.NE.AND P0, PT, R110, RZ, PT ;  /* 0x000000ff6e00720c */ /* 0x000fe20003f05270 */
[----:B------:R-:W-:Y:S01]  /*5e30*/  FFMA R9, R49, R60, R9 ;  /* 0x0000003c31097223 */ /* 0x000fe20000000009 */
[----:B------:R-:W-:Y:S01]  /*5e40*/  F2FP.SATFINITE.E5M2.F32.PACK_AB_MERGE_C R116, R2, R0, R117 ;  /* 0x000000000274723e */ /* 0x000fe20004806075 */
[--C-:B------:R-:W-:Y:S01]  /*5e50*/  HADD2.F32 R51, -RZ, R50.reuse.H0_H0 ;  /* 0x20000032ff337230 */ /* 0x100fe20000004100 */
[----:B------:R-:W-:Y:S01]  /*5e60*/  F2FP.SATFINITE.E5M2.F32.PACK_AB_MERGE_C R117, R11, R6, RZ ;  /* 0x000000060b75723e */ /* 0x000fe200048060ff */
[----:B------:R-:W-:Y:S02]  /*5e70*/  HADD2.F32 R50, -RZ, R50.H1_H1 ;  /* 0x30000032ff327230 */ /* 0x000fe40000004100 */
[C---:B------:R-:W-:Y:S01]  /*5e80*/  FMUL R10, R47.reuse, R14 ;  /* 0x0000000e2f0a7220 */ /* 0x040fe20000400000 */
[----:B------:R-:W-:Y:S01]  /*5e90*/  FMUL R15, R47, R15 ;  /* 0x0000000f2f0f7220 */ /* 0x000fe20000400000 */
[--C-:B------:R-:W-:Y:S01]  /*5ea0*/  HADD2.F32 R63, -RZ, R65.reuse.H0_H0 ;  /* 0x20000041ff3f7230 */ /* 0x100fe20000004100 */
[----:B------:R-:W-:Y:S01]  /*5eb0*/  F2FP.SATFINITE.E5M2.F32.PACK_AB_MERGE_C R117, R5, R4, R117 ;  /* 0x000000040575723e */ /* 0x000fe20004806075 */
[C---:B------:R-:W-:Y:S01]  /*5ec0*/  FFMA R10, R49.reuse, R59, R10 ;  /* 0x0000003b310a7223 */ /* 0x040fe2000000000a */
[C---:B------:R-:W-:Y:S01]  /*5ed0*/  FFMA R15, R49.reuse, R62, R15 ;  /* 0x0000003e310f7223 */ /* 0x040fe2000000000f */
[C---:B------:R-:W-:Y:S01]  /*5ee0*/  FFMA R12, R49.reuse, R61, R12 ;  /* 0x0000003d310c7223 */ /* 0x040fe2000000000c */
[----:B------:R-:W-:Y:S01]  /*5ef0*/  FFMA R13, R49, R64, R13 ;  /* 0x00000040310d7223 */ /* 0x000fe2000000000d */
[----:B------:R-:W-:Y:S02]  /*5f00*/  HADD2.F32 R66, -RZ, R65.H1_H1 ;  /* 0x30000041ff427230 */ /* 0x000fe40000004100 */
[C---:B------:R-:W-:Y:S01]  /*5f10*/  FMUL R14, R47.reuse, R18 ;  /* 0x000000122f0e7220 */ /* 0x040fe20000400000 */
[----:B------:R-:W-:Y:S02]  /*5f20*/  HADD2.F32 R65, -RZ, R67.H0_H0 ;  /* 0x20000043ff417230 */ /* 0x000fe40000004100 */
[----:B------:R-:W-:Y:S01]  /*5f30*/  FMUL R19, R47, R19 ;  /* 0x000000132f137220 */ /* 0x000fe20000400000 */
[--C-:B------:R-:W-:Y:S02]  /*5f40*/  HADD2.F32 R67, -RZ, R69.reuse.H0_H0 ;  /* 0x20000045ff437230 */ /* 0x100fe40000004100 */
[----:B------:R-:W-:Y:S01]  /*5f50*/  FFMA R14, R49, R63, R14 ;  /* 0x0000003f310e7223 */ /* 0x000fe2000000000e */
[----:B------:R-:W-:Y:S02]  /*5f60*/  HADD2.F32 R70, -RZ, R69.H1_H1 ;  /* 0x30000045ff467230 */ /* 0x000fe40000004100 */
[----:B------:R-:W-:Y:S01]  /*5f70*/  FMUL R18, R47, R22 ;  /* 0x000000162f127220 */ /* 0x000fe20000400000 */
[----:B------:R-:W-:Y:S02]  /*5f80*/  HADD2.F32 R69, -RZ, R71.H0_H0 ;  /* 0x20000047ff457230 */ /* 0x000fe40000004100 */
[----:B------:R-:W-:Y:S01]  /*5f90*/  FFMA R19, R49, R66, R19 ;  /* 0x0000004231137223 */ /* 0x000fe20000000013 */
[----:B------:R-:W-:Y:S01]  /*5fa0*/  FMUL R23, R47, R23 ;  /* 0x000000172f177220 */ /* 0x000fe20000400000 */
[C---:B------:R-:W-:Y:S01]  /*5fb0*/  FFMA R16, R49.reuse, R65, R16 ;  /* 0x0000004131107223 */ /* 0x040fe20000000010 */
[C---:B------:R-:W-:Y:S01]  /*5fc0*/  FFMA R17, R49.reuse, R68, R17 ;  /* 0x0000004431117223 */ /* 0x040fe20000000011 */
        /* <DEDUP_REMOVED lines=23> */
[----:B------:R-:W-:Y:S01]  /*6140*/  F2FP.SATFINITE.E5M2.F32.PACK_AB_MERGE_C R118, R15, R10, RZ ;  /* 0x0000000a0f76723e */ /* 0x000fe200048060ff */
[----:B------:R-:W-:Y:S01]  /*6150*/  FFMA R28, R49, R51, R28 ;  /* 0x00000033311c7223 */ /* 0x000fe2000000001c */
[----:B------:R-:W-:Y:S01]  /*6160*/  F2FP.SATFINITE.E5M2.F32.PACK_AB_MERGE_C R119, R19, R14, RZ ;  /* 0x0000000e1377723e */ /* 0x000fe200048060ff */
[C---:B------:R-:W-:Y:S01]  /*6170*/  FFMA R29, R49.reuse, R50, R29 ;  /* 0x00000032311d7223 */ /* 0x040fe2000000001d */
[C---:B------:R-:W-:Y:S01]  /*6180*/  FFMA R30, R49.reuse, R77, R30 ;  /* 0x0000004d311e7223 */ /* 0x040fe2000000001e */
[----:B------:R-:W-:Y:S01]  /*6190*/  FFMA R35, R49, R52, R35 ;  /* 0x0000003431237223 */ /* 0x000fe20000000023 */
[----:B------:R-:W-:Y:S02]  /*61a0*/  F2FP.SATFINITE.E5M2.F32.PACK_AB_MERGE_C R118, R9, R8, R118 ;  /* 0x000000080976723e */ /* 0x000fe40004806076 */
[----:B------:R-:W-:Y:S02]  /*61b0*/  F2FP.SATFINITE.E5M2.F32.PACK_AB_MERGE_C R119, R13, R12, R119 ;  /* 0x0000000c0d77723e */ /* 0x000fe40004806077 */
[----:B------:R-:W-:Y:S02]  /*61c0*/  F2FP.SATFINITE.E5M2.F32.PACK_AB_MERGE_C R120, R23, R18, RZ ;  /* 0x000000121778723e */ /* 0x000fe400048060ff */
[----:B------:R-:W-:Y:S01]  /*61d0*/  F2FP.SATFINITE.E5M2.F32.PACK_AB_MERGE_C R121, R27, R22, RZ ;  /* 0x000000161b79723e */ /* 0x000fe200048060ff */
[----:B------:R1:W-:Y:S01]  /*61e0*/  STS.128 [R100+UR49+0x2200], R116 ;  /* 0x0022007464007988 */ /* 0x0003e20008000c31 */
[----:B------:R-:W-:Y:S02]  /*61f0*/  F2FP.SATFINITE.E5M2.F32.PACK_AB_MERGE_C R122, R31, R26, RZ ;  /* 0x0000001a1f7a723e */ /* 0x000fe400048060ff */
[----:B------:R-:W-:Y:S02]  /*6200*/  F2FP.SATFINITE.E5M2.F32.PACK_AB_MERGE_C R123, R35, R30, RZ ;  /* 0x0000001e237b723e */ /* 0x000fe400048060ff */
[----:B------:R-:W-:Y:S02]  /*6210*/  F2FP.SATFINITE.E5M2.F32.PACK_AB_MERGE_C R120, R17, R16, R120 ;  /* 0x000000101178723e */ /* 0x000fe40004806078 */
[----:B------:R-:W-:Y:S02]  /*6220*/  F2FP.SATFINITE.E5M2.F32.PACK_AB_MERGE_C R121, R21, R20, R121 ;  /* 0x000000141579723e */ /* 0x000fe40004806079 */
[----:B------:R-:W-:Y:S02]  /*6230*/  F2FP.SATFINITE.E5M2.F32.PACK_AB_MERGE_C R122, R25, R24, R122 ;  /* 0x00000018197a723e */ /* 0x000fe4000480607a */
[----:B------:R-:W-:Y:S02]  /*6240*/  F2FP.SATFINITE.E5M2.F32.PACK_AB_MERGE_C R123, R29, R28, R123 ;  /* 0x0000001c1d7b723e */ /* 0x000fe4000480607b */
[----:B------:R-:W-:Y:S02]  /*6250*/  LEA R32, R105, UR49, 0x3 ;  /* 0x0000003169207c11 */ /* 0x000fe4000f8e18ff */
[----:B------:R-:W-:Y:S01]  /*6260*/  @P6 SHF.L.U32 R33, R104, 0x1f, RZ ;  /* 0x0000001f68216819 */ /* 0x000fe200000006ff */
[----:B------:R1:W-:Y:S01]  /*6270*/  STS.128 [R114+0x2210], R120 ;  /* 0x0022107872007388 */ /* 0x0003e20000000c00 */
[----:B------:R-:W-:Y:S01]  /*6280*/  @!PT LDS RZ, [RZ] ;  /* 0x00000000fffff984 */ /* 0x000fe20000000800 */
[----:B------:R-:W-:Y:S01]  /*6290*/  @!PT LDS RZ, [RZ] ;  /* 0x00000000fffff984 */ /* 0x000fe20000000800 */
[----:B------:R-:W-:Y:S01]  /*62a0*/  @!PT LDS RZ, [RZ] ;  /* 0x00000000fffff984 */ /* 0x000fe20000000800 */
[----:B------:R-:W-:Y:S01]  /*62b0*/  @!PT LDS RZ, [RZ] ;  /* 0x00000000fffff984 */ /* 0x000fe20000000800 */
[----:B------:R2:W-:Y:S07]  /*62c0*/  MEMBAR.ALL.CTA ;  /* 0x0000000000007992 */ /* 0x0005ee0000008000 */
[----:B--2---:R-:W2:Y:S02]  /*62d0*/  FENCE.VIEW.ASYNC.S ;  /* 0x00000000000073c6 */ /* 0x004ea40000000000 */
[----:B--2---:R-:W-:Y:S06]  /*62e0*/  BAR.SYNC.DEFER_BLOCKING 0x1, 0x80 ;  /* 0x0042000000007b1d */ /* 0x004fec0000010000 */
[----:B------:R-:W-:Y:S05]  /*62f0*/  @P0 BRA `(.L_x_97) ;  /* 0x0000000000280947 */ /* 0x000fea0003800000 */
[----:B------:R-:W-:Y:S02]  /*6300*/  UIADD3 UR4, UPT, UPT, UR49, 0x2200, URZ ;  /* 0x0000220031047890 */ /* 0x000fe4000fffe0ff */
[----:B------:R-:W-:Y:S01]  /*6310*/  UIADD3 UR6, UP0, UPT, UR52, 0x680, URZ ;  /* 0x0000068034067890 */ /* 0x000fe2000ff1e0ff */
[----:B------:R-:W-:Y:S03]  /*6320*/  UMOV UR43, UR36 ;  /* 0x00000024002b7c82 */ /* 0x000fe60008000000 */
[----:B------:R-:W-:Y:S01]  /*6330*/  MOV R109, UR4 ;  /* 0x00000004006d7c02 */ /* 0x000fe20008000f00 */
[----:B------:R-:W-:Y:S03]  /*6340*/  UIADD3.X UR7, UPT, UPT, URZ, UR53, URZ, UP0, !UPT ;  /* 0x00000035ff077290 */ /* 0x000fe600087fe4ff */
[----:B------:R-:W-:Y:S11]  /*6350*/  R2UR UR40, R109 ;  /* 0x000000006d2872ca */ /* 0x000ff600000e0000 */
[----:B------:R-:W-:Y:S02]  /*6360*/  @!UPT UIADD3 URZ, UPT, UPT, URZ, URZ, URZ ;  /* 0x000000fffffff290 */ /* 0x000fe4000fffe0ff */
[----:B------:R2:W-:Y:S01]  /*6370*/  UTMASTG.3D [UR40], [UR6] ;  /* 0x00000028060073b5 */ /* 0x0005e20008010000 */
[----:B------:R0:W-:Y:S01]  /*6380*/  UTMACMDFLUSH ;  /* 0x00000000000079b7 */ /* 0x0001e20000000000 */
[----:B--2---:R-:W-:Y:S04]  /*6390*/  DEPBAR.LE SB0, 0x1 ;  /* 0x000080400000791a */ /* 0x004fe80000000000 */
.L_x_97:
[----:B------:R-:W-:Y:S05]  /*63a0*/  BSYNC.RECONVERGENT B0 ;  /* 0x0000000000007941 */ /* 0x000fea0003800200 */
.L_x_96:
[----:B------:R-:W-:Y:S06]  /*63b0*/  BAR.SYNC.DEFER_BLOCKING 0x1, 0x80 ;  /* 0x0042000000007b1d */ /* 0x000fec0000010000 */
[----:B------:R-:W2:Y:S01]  /*63c0*/  @P6 SYNCS.PHASECHK.TRANS64.TRYWAIT P0, [R32+URZ+0x60], R33 ;  /* 0x00006021200065a7 */ /* 0x000ea200080011ff */
[----:B------:R-:W-:Y:S01]  /*63d0*/  BSSY B1, `(.L_x_98) ;  /* 0x0000020000017945 */ /* 0x000fe20003800000 */
[----:B--2---:R-:W-:Y:S03]  /*63e0*/  @P6 SEL R115, RZ, 0x1, !P0 ;  /* 0x00000001ff736807 */ /* 0x004fe60004000000 */
[----:B------:R-:W-:Y:S05]  /*63f0*/  @!P6 BRA `(.L_x_99) ;  /* 0x000000000074e947 */ /* 0x000fea0003800000 */
[----:B------:R-:W-:Y:S01]  /*6400*/  ISETP.NE.AND P1, PT, R124, RZ, PT ;  /* 0x000000ff7c00720c */ /* 0x000fe20003f25270 */
[----:B------:R-:W-:Y:S01]  /*6410*/  BSSY B0, `(.L_x_100) ;  /* 0x0000009000007945 */ /* 0x000fe20003800000 */
[----:B------:R-:W-:Y:S11]  /*6420*/  ISETP.NE.AND P0, PT, R115, RZ, PT ;  /* 0x000000ff7300720c */ /* 0x000ff60003f05270 */
[----:B------:R-:W-:Y:S05]  /*6430*/  @P1 IMAD R0, R105, 0x1000, R100 ;  /* 0x0000100069001824 */ /* 0x000fea00078e0264 */
[----:B------:R-:W-:Y:S05]  /*6440*/  @P1 IADD3 R2, PT, PT, R0, UR49, RZ ;  /* 0x0000003100021c10 */ /* 0x000fea000fffe0ff */
[----:B------:R-:W-:Y:S01]  /*6450*/  @P1 IMAD.IADD R2, R2, 0x1, R125 ;  /* 0x0000000102021824 */ /* 0x000fe200078e027d */
[----:B------:R-:W-:Y:S06]  /*6460*/  @P0 BRA `(.L_x_101) ;  /* 0x00000000000c0947 */ /* 0x000fec0003800000 */
[----:B------:R-:W-:Y:S04]  /*6470*/  SHF.L.U32 R3, R104, 0x1f, RZ ;  /* 0x0000001f68037819 */ /* 0x000fe800000006ff */
[----:B------:R-:W2:Y:S02]  /*6480*/  SYNCS.PHASECHK.TRANS64.TRYWAIT P0, [R32+URZ+0x60], R3 ;  /* 0x00006003200075a7 */ /* 0x000ea400080011ff */
[----:B--2---:R-:W-:Y:S05]  /*6490*/  @!P0 BRA `(.L_x_102) ;  /* 0x0000001400dc8947 */ /* 0x004fea0003800000 */
.L_x_101:
[----:B------:R-:W-:Y:S05]  /*64a0*/  BSYNC B0 ;  /* 0x0000000000007941 */ /* 0x000fea0003800000 */
.L_x_100:
[----:B------:R-:W-:Y:S01]  /*64b0*/  ISETP.NE.AND P0, PT, R124, RZ, PT ;  /* 0x000000ff7c00720c */ /* 0x000fe20003f05270 */
[----:B--2---:R-:W-:Y:S02]  /*64c0*/  VIADD R32, R32, 0x70 ;  /* 0x0000007020207836 */ /* 0x004fe40000000000 */
[----:B------:R-:W-:Y:S02]  /*64d0*/  IMAD.U32 R3, RZ, RZ, UR37 ;  /* 0x00000025ff037e24 */ /* 0x000fe4000f8e00ff */
[----:B------:R-:W-:Y:S03]  /*64e0*/  VIADD R105, R105, 0x1 ;  /* 0x0000000169697836 */ /* 0x000fe60000000000 */
[----:B------:R-:W-:Y:S05]  /*64f0*/  PRMT R3, R3, 0x654, R32 ;  /* 0x0000065403037816 */ /* 0x000fea0000000020 */
[----:B------:R2:W3:Y:S04]  /*6500*/  @P0 LDS.128 R80, [R0+UR49+0x200] ;  /* 0x0002003100500984 */ /* 0x0004e80008000c00 */
[----:B------:R2:W4:Y:S01]  /*6510*/  @P0 LDS.128 R84, [R2+0x210] ;  /* 0x0002100002540984 */ /* 0x0005220000000c00 */
[C---:B------:R-:W-:Y:S01]  /*6520*/  ISETP.NE.AND P0, PT, R105.reuse, 0x2, PT ;  /* 0x000000026900780c */ /* 0x040fe20003f05270 */
[----:B------:R-:W-:Y:S01]  /*6530*/  @!PT LDS RZ, [RZ] ;  /* 0x00000000fffff984 */ /* 0x000fe20000000800 */
[----:B------:R-:W-:Y:S01]  /*6540*/  @!PT LDS RZ, [RZ] ;  /* 0x00000000fffff984 */ /* 0x000fe20000000800 */
[----:B------:R-:W-:Y:S01]  /*6550*/  @!PT LDS RZ, [RZ] ;  /* 0x00000000fffff984 */ /* 0x000fe20000000800 */
[----:B------:R-:W-:Y:S01]  /*6560*/  @!PT LDS RZ, [RZ] ;  /* 0x00000000fffff984 */ /* 0x000fe20000000800 */
[----:B------:R5:W-:Y:S06]  /*6570*/  MEMBAR.ALL.CTA ;  /* 0x0000000000007992 */ /* 0x000bec0000008000 */
[----:B-----5:R-:W5:Y:S01]  /*6580*/  FENCE.VIEW.ASYNC.S ;  /* 0x00000000000073c6 */ /* 0x020f620000000000 */
[----:B------:R-:W-:Y:S01]  /*6590*/  SEL R105, R105, RZ, P0 ;  /* 0x000000ff69697207 */ /* 0x000fe20000000000 */
[----:B-----5:R5:W-:Y:S02]  /*65a0*/  SYNCS.ARRIVE.TRANS64.RED.A1T0 RZ, [R3+URZ], RZ ;  /* 0x000000ff03ff79a7 */ /* 0x020be400081004ff */
[----:B-----5:R-:W-:Y:S04]  /*65b0*/  SEL R3, RZ, 0x1, P0 ;  /* 0x00000001ff037807 */ /* 0x020fe80000000000 */
[----:B--23--:R-:W-:Y:S02]  /*65c0*/  LOP3.LUT R104, R104, R3, RZ, 0x3c, !PT ;  /* 0x0000000368687212 */ /* 0x00cfe400078e3cff */
.L_x_99:
[----:B------:R-:W-:Y:S05]  /*65d0*/  BSYNC B1 ;  /* 0x0000000000017941 */ /* 0x000fea0003800000 */
.L_x_98:
[----:B------:R-:W-:Y:S05]  /*65e0*/  VIADD R0, R48, 0x40 ;  /* 0x0000004030007836 */ /* 0x000fea0000000000 */
[----:B------:R-:W-:Y:S04]  /*65f0*/  SHF.R.U32.HI R0, RZ, 0x15, R0 ;  /* 0x00000015ff007819 */ /* 0x000fe80000011600 */
[----:B------:R-:W-:Y:S11]  /*6600*/  LOP3.LUT P0, RZ, R0, 0x3, R101, 0x48, !PT ;  /* 0x0000000300ff7812 */ /* 0x000ff60007804865 */
[----:B------:R-:W-:Y:S02]  /*6610*/  @!UPT UIADD3 URZ, UPT, UPT, URZ, URZ, URZ ;  /* 0x000000fffffff290 */ /* 0x000fe4000fffe0ff */
[----:B------:R-:W-:Y:S05]  /*6620*/  @!P0 BRA `(.L_x_103) ;  /* 0x0000000000408947 */ /* 0x000fea0003800000 */
[----:B------:R-:W2:Y:S01]  /*6630*/  LDCU.64 UR8, c[0x4][0x70] ;  /* 0x01000e00ff0877ac */ /* 0x000ea20008000a00 */
[----:B------:R-:W-:Y:S01]  /*6640*/  MOV R3, 0x0 ;  /* 0x0000000000037802 */ /* 0x000fe20000000f00 */
[----:B------:R-:W-:Y:S02]  /*6650*/  HFMA2 R12, -RZ, RZ, 0, 5.9604644775390625e-08 ;  /* 0x00000001ff0c7431 */ /* 0x000fe400000001ff */
[----:B------:R-:W-:Y:S02]  /*6660*/  IMAD.MOV.U32 R8, RZ, RZ, 0x192 ;  /* 0x00000192ff087424 */ /* 0x000fe400078e00ff */
[----:B------:R-:W-:Y:S01]  /*6670*/  IMAD.MOV.U32 R13, RZ, RZ, RZ ;  /* 0x000000ffff0d7224 */ /* 0x000fe200078e00ff */
[----:B------:R-:W3:Y:S01]  /*6680*/  LDCU.64 UR6, c[0x4][0x78] ;  /* 0x01000f00ff0677ac */ /* 0x000ee20008000a00 */
[----:B------:R-:W1:Y:S01]  /*6690*/  LDC.64 R2, c[0x4][R3] ;  /* 0x0100000003027b82 */ /* 0x000e620000000a00 */
[----:B------:R-:W5:Y:S01]  /*66a0*/  LDCU.64 UR4, c[0x4][0x10] ;  /* 0x01000200ff0477ac */ /* 0x000f620008000a00 */
[----:B--2---:R-:W-:Y:S01]  /*66b0*/  MOV R5, UR9 ;  /* 0x0000000900057c02 */ /* 0x004fe20008000f00 */
[----:B------:R-:W-:Y:S01]  /*66c0*/  IMAD.U32 R4, RZ, RZ, UR8 ;  /* 0x00000008ff047e24 */ /* 0x000fe2000f8e00ff */
[----:B---3--:R-:W-:Y:S01]  /*66d0*/  MOV R7, UR7 ;  /* 0x0000000700077c02 */ /* 0x008fe20008000f00 */
[----:B------:R-:W-:Y:S01]  /*66e0*/  IMAD.U32 R6, RZ, RZ, UR6 ;  /* 0x00000006ff067e24 */ /* 0x000fe2000f8e00ff */
[----:B-----5:R-:W-:Y:S01]  /*66f0*/  MOV R11, UR5 ;  /* 0x00000005000b7c02 */ /* 0x020fe20008000f00 */
[----:B------:R-:W-:Y:S02]  /*6700*/  IMAD.U32 R10, RZ, RZ, UR4 ;  /* 0x00000004ff0a7e24 */ /* 0x000fe4000f8e00ff */
[----:B------:R-:W-:Y:S07]  /*6710*/  LEPC R20, `(.L_x_103) ;  /* 0x000000001014794e */ /* 0x000fee0000000000 */
[----:B-1--4-:R-:W-:Y:S05]  /*6720*/  CALL.ABS.NOINC R2 ;  /* 0x0000000002007343 */ /* 0x012fea0003c00000 */
.L_x_103:
[----:B------:R-:W-:Y:S01]  /*6730*/  ISETP.NE.AND P0, PT, R110, RZ, PT ;  /* 0x000000ff6e00720c */ /* 0x000fe20003f05270 */
[----:B------:R-:W-:Y:S05]  /*6740*/  WARPSYNC.ALL ;  /* 0x0000000000007948 */ /* 0x000fea0003800000 */
[----:B------:R-:W-:Y:S01]  /*6750*/  R2UR UR4, R48 ;  /* 0x00000000300472ca */ /* 0x000fe200000e0000 */
[----:B------:R-:W-:Y:S01]  /*6760*/  BSSY.RECONVERGENT B0, `(.L_x_104) ;  /* 0x000009c000007945 */ /* 0x000fe20003800200 */
[-C--:B------:R-:W-:Y:S02]  /*6770*/  F2FP.F16.E5M2.UNPACK_B R51, R80.reuse ;  /* 0x00000050ff33723e */ /* 0x080fe400020004ff */
[----:B------:R-:W-:Y:S02]  /*6780*/  F2FP.F16.E5M2.UNPACK_B R80, R80.H1 ;  /* 0x00000050ff50723e */ /* 0x000fe400030004ff */
[-C--:B------:R-:W-:Y:S01]  /*6790*/  F2FP.F16.E5M2.UNPACK_B R55, R81.reuse ;  /* 0x00000051ff37723e */ /* 0x080fe200020004ff */
[--C-:B------:R-:W-:Y:S01]  /*67a0*/  HADD2.F32 R50, -RZ, R51.reuse.H0_H0 ;  /* 0x20000033ff327230 */ /* 0x100fe20000004100 */
[----:B------:R-:W-:Y:S01]  /*67b0*/  F2FP.F16.E5M2.UNPACK_B R81, R81.H1 ;  /* 0x00000051ff51723e */ /* 0x000fe200030004ff */
[----:B------:R-:W-:Y:S01]  /*67c0*/  HADD2.F32 R52, -RZ, R51.H1_H1 ;  /* 0x30000033ff347230 */ /* 0x000fe20000004100 */
[-C--:B------:R-:W-:Y:S01]  /*67d0*/  F2FP.F16.E5M2.UNPACK_B R59, R82.reuse ;  /* 0x00000052ff3b723e */ /* 0x080fe200020004ff */
[--C-:B------:R-:W-:Y:S01]  /*67e0*/  HADD2.F32 R51, -RZ, R80.reuse.H0_H0 ;  /* 0x20000050ff337230 */ /* 0x100fe20000004100 */
[----:B------:R-:W-:Y:S01]  /*67f0*/  F2FP.F16.E5M2.UNPACK_B R82, R82.H1 ;  /* 0x00000052ff52723e */ /* 0x000fe200030004ff */
[----:B------:R-:W-:Y:S01]  /*6800*/  LDTM.16dp32bit_t0_t15.x32 R4, tmem[UR4+0x40] ;  /* 0x00004004000479ee */ /* 0x000fe20008a80000 */
[----:B------:R-:W2:Y:S01]  /*6810*/  LDTM.16dp32bit_t16_t31.x32 R4, tmem[UR4+0x60] ;  /* 0x00006004000479ee */ /* 0x000ea20008aa0000 */
[----:B------:R-:W-:Y:S01]  /*6820*/  NOP ;  /* 0x0000000000007918 */ /* 0x000fe20000000000 */
[--C-:B------:R-:W-:Y:S01]  /*6830*/  HADD2.F32 R53, -RZ, R55.reuse.H0_H0 ;  /* 0x20000037ff357230 */ /* 0x100fe20000004100 */
[----:B------:R-:W-:Y:S01]  /*6840*/  R2UR UR5, R113 ;  /* 0x00000000710572ca */ /* 0x000fe200000e0000 */
[----:B------:R-:W-:Y:S01]  /*6850*/  HADD2.F32 R56, -RZ, R55.H1_H1 ;  /* 0x30000037ff387230 */ /* 0x000fe20000004100 */
[----:B------:R-:W-:Y:S01]  /*6860*/  F2FP.F16.E5M2.UNPACK_B R63, R83 ;  /* 0x00000053ff3f723e */ /* 0x000fe200020004ff */
[--C-:B------:R-:W-:Y:S01]  /*6870*/  HADD2.F32 R57, -RZ, R59.reuse.H0_H0 ;  /* 0x2000003bff397230 */ /* 0x100fe20000004100 */
[----:B----4-:R-:W-:Y:S01]  /*6880*/  F2FP.F16.E5M2.UNPACK_B R67, R84 ;  /* 0x00000054ff43723e */ /* 0x010fe200020004ff */
[----:B------:R-:W-:Y:S01]  /*6890*/  HADD2.F32 R60, -RZ, R59.H1_H1 ;  /* 0x3000003bff3c7230 */ /* 0x000fe20000004100 */
[----:B------:R-:W-:Y:S01]  /*68a0*/  F2FP.F16.E5M2.UNPACK_B R71, R85 ;  /* 0x00000055ff47723e */ /* 0x000fe200020004ff */
[--C-:B------:R-:W-:Y:S01]  /*68b0*/  HADD2.F32 R61, -RZ, R63.reuse.H0_H0 ;  /* 0x2000003fff3d7230 */ /* 0x100fe20000004100 */
[----:B------:R-:W-:Y:S01]  /*68c0*/  F2FP.F16.E5M2.UNPACK_B R75, R86 ;  /* 0x00000056ff4b723e */ /* 0x000fe200020004ff */
[----:B------:R-:W-:Y:S01]  /*68d0*/  HADD2.F32 R64, -RZ, R63.H1_H1 ;  /* 0x3000003fff407230 */ /* 0x000fe20000004100 */
[----:B------:R-:W-:Y:S01]  /*68e0*/  F2FP.F16.E5M2.UNPACK_B R77, R87 ;  /* 0x00000057ff4d723e */ /* 0x000fe200020004ff */
[--C-:B------:R-:W-:Y:S01]  /*68f0*/  HADD2.F32 R65, -RZ, R67.reuse.H0_H0 ;  /* 0x20000043ff417230 */ /* 0x100fe20000004100 */
[----:B------:R-:W-:Y:S01]  /*6900*/  F2FP.F16.E5M2.UNPACK_B R83, R83.H1 ;  /* 0x00000053ff53723e */ /* 0x000fe200030004ff */
[----:B------:R-:W-:Y:S01]  /*6910*/  UIADD3 UR5, UPT, UPT, UR5, 0xd0, URZ ;  /* 0x000000d005057890 */ /* 0x000fe2000fffe0ff */
[----:B------:R-:W-:Y:S01]  /*6920*/  HADD2.F32 R67, -RZ, R67.H1_H1 ;  /* 0x30000043ff437230 */ /* 0x000fe20000004100 */
[----:B------:R-:W-:Y:S01]  /*6930*/  F2FP.F16.E5M2.UNPACK_B R84, R84.H1 ;  /* 0x00000054ff54723e */ /* 0x000fe200030004ff */
[--C-:B------:R-:W-:Y:S01]  /*6940*/  HADD2.F32 R69, -RZ, R71.reuse.H0_H0 ;  /* 0x20000047ff457230 */ /* 0x100fe20000004100 */
[----:B------:R-:W-:Y:S01]  /*6950*/  UPRMT UR5, UR37, 0x654, UR5 ;  /* 0x0000065425057896 */ /* 0x000fe20008000005 */
[----:B------:R-:W-:Y:S01]  /*6960*/  HADD2.F32 R72, -RZ, R71.H1_H1 ;  /* 0x30000047ff487230 */ /* 0x000fe20000004100 */
[----:B------:R-:W-:Y:S01]  /*6970*/  F2FP.F16.E5M2.UNPACK_B R85, R85.H1 ;  /* 0x00000055ff55723e */ /* 0x000fe200030004ff */
[--C-:B------:R-:W-:Y:S02]  /*6980*/  HADD2.F32 R73, -RZ, R75.reuse.H0_H0 ;  /* 0x2000004bff497230 */ /* 0x100fe40000004100 */
[C---:B--2---:R-:W-:Y:S01]  /*6990*/  FMUL R4, R47.reuse, R4 ;  /* 0x000000042f047220 */ /* 0x044fe20000400000 */
[C---:B------:R-:W-:Y:S01]  /*69a0*/  FMUL R5, R47.reuse, R5 ;  /* 0x000000052f057220 */ /* 0x040fe20000400000 */
[C---:B------:R-:W-:Y:S01]  /*69b0*/  FMUL R8, R47.reuse, R8 ;  /* 0x000000082f087220 */ /* 0x040fe20000400000 */
[----:B------:R-:W-:Y:S01]  /*69c0*/  FMUL R9, R47, R9 ;  /* 0x000000092f097220 */ /* 0x000fe20000400000 */
[C---:B------:R-:W-:Y:S01]  /*69d0*/  FFMA R4, R49.reuse, R50, R4 ;  /* 0x0000003231047223 */ /* 0x040fe20000000004 */
[----:B------:R-:W-:Y:S01]  /*69e0*/  SYNCS.ARRIVE.TRANS64.RED.A1T0 RZ, [UR5], RZ ;  /* 0x000000ffffff79a7 */ /* 0x000fe20008100405 */
        /* <DEDUP_REMOVED lines=18> */
[--C-:B------:R-:W-:Y:S02]  /*6b10*/  HADD2.F32 R55, -RZ, R81.reuse.H0_H0 ;  /* 0x20000051ff377230 */ /* 0x100fe40000004100 */
[----:B------:R-:W-:Y:S01]  /*6b20*/  FMUL R10, R47, R10 ;  /* 0x0000000a2f0a7220 */ /* 0x000fe20000400000 */
[C---:B------:R-:W-:Y:S01]  /*6b30*/  FFMA R6, R49.reuse, R51, R6 ;  /* 0x0000003331067223 */ /* 0x040fe20000000006 */
[----:B------:R-:W-:Y:S02]  /*6b40*/  HADD2.F32 R58, -RZ, R81.H1_H1 ;  /* 0x30000051ff3a7230 */ /* 0x000fe40000004100 */
[C---:B------:R-:W-:Y:S01]  /*6b50*/  FFMA R7, R49.reuse, R54, R7 ;  /* 0x0000003631077223 */ /* 0x040fe20000000007 */
[C---:B------:R-:W-:Y:S01]  /*6b60*/  FFMA R8, R49.reuse, R53, R8 ;  /* 0x0000003531087223 */ /* 0x040fe20000000008 */
[C---:B------:R-:W-:Y:S01]  /*6b70*/  FFMA R9, R49.reuse, R56, R9 ;  /* 0x0000003831097223 */ /* 0x040fe20000000009 */
[----:B------:R-:W-:Y:S01]  /*6b80*/  FFMA R10, R49, R55, R10 ;  /* 0x00000037310a7223 */ /* 0x000fe2000000000a */
[----:B------:R-:W-:Y:S01]  /*6b90*/  HADD2.F32 R51, -RZ, R77.H0_H0 ;  /* 0x2000004dff337230 */ /* 0x000fe20000004100 */
[----:B-1----:R-:W-:Y:S01]  /*6ba0*/  F2FP.SATFINITE.E5M2.F32.PACK_AB_MERGE_C R116, R7, R6, RZ ;  /* 0x000000060774723e */ /* 0x002fe200048060ff */
[C---:B------:R-:W-:Y:S01]  /*6bb0*/  FMUL R11, R47.reuse, R11 ;  /* 0x0000000b2f0b7220 */ /* 0x040fe20000400000 */
[--C-:B------:R-:W-:Y:S02]  /*6bc0*/  HADD2.F32 R59, -RZ, R82.reuse.H0_H0 ;  /* 0x20000052ff3b7230 */ /* 0x100fe40000004100 */
[----:B------:R-:W-:Y:S01]  /*6bd0*/  FMUL R14, R47, R14 ;  /* 0x0000000e2f0e7220 */ /* 0x000fe20000400000 */
[----:B------:R-:W-:Y:S01]  /*6be0*/  HADD2.F32 R62, -RZ, R82.H1_H1 ;  /* 0x30000052ff3e7230 */ /* 0x000fe20000004100 */
[----:B------:R-:W-:Y:S01]  /*6bf0*/  F2FP.SATFINITE.E5M2.F32.PACK_AB_MERGE_C R116, R5, R4, R116 ;  /* 0x000000040574723e */ /* 0x000fe20004806074 */
[C---:B------:R-:W-:Y:S01]  /*6c00*/  FFMA R11, R49.reuse, R58, R11 ;  /* 0x0000003a310b7223 */ /* 0x040fe2000000000b */
[C---:B------:R-:W-:Y:S01]  /*6c10*/  FFMA R12, R49.reuse, R57, R12 ;  /* 0x00000039310c7223 */ /* 0x040fe2000000000c */
[C---:B------:R-:W-:Y:S01]  /*6c20*/  FFMA R13, R49.reuse, R60, R13 ;  /* 0x0000003c310d7223 */ /* 0x040fe2000000000d */
[----:B------:R-:W-:Y:S01]  /*6c30*/  F2FP.F16.E5M2.UNPACK_B R86, R86.H1 ;  /* 0x00000056ff56723e */ /* 0x000fe200030004ff */
[----:B------:R-:W-:Y:S01]  /*6c40*/  FFMA R14, R49, R59, R14 ;  /* 0x0000003b310e7223 */ /* 0x000fe2000000000e */
[----:B------:R-:W-:Y:S01]  /*6c50*/  F2FP.SATFINITE.E5M2.F32.PACK_AB_MERGE_C R117, R11, R10, RZ ;  /* 0x0000000a0b75723e */ /* 0x000fe200048060ff */
[C---:B------:R-:W-:Y:S01]  /*6c60*/  FMUL R15, R47.reuse, R15 ;  /* 0x0000000f2f0f7220 */ /* 0x040fe20000400000 */
[--C-:B------:R-:W-:Y:S02]  /*6c70*/  HADD2.F32 R63, -RZ, R83.reuse.H0_H0 ;  /* 0x20000053ff3f7230 */ /* 0x100fe40000004100 */
[----:B------:R-:W-:Y:S01]  /*6c80*/  FMUL R18, R47, R18 ;  /* 0x000000122f127220 */ /* 0x000fe20000400000 */
[----:B------:R-:W-:Y:S01]  /*6c90*/  HADD2.F32 R66, -RZ, R83.H1_H1 ;  /* 0x30000053ff427230 */ /* 0x000fe20000004100 */
[----:B------:R-:W-:Y:S01]  /*6ca0*/  F2FP.SATFINITE.E5M2.F32.PACK_AB_MERGE_C R117, R9, R8, R117 ;  /* 0x000000080975723e */ /* 0x000fe20004806075 */
[C---:B------:R-:W-:Y:S01]  /*6cb0*/  FFMA R15, R49.reuse, R62, R15 ;  /* 0x0000003e310f7223 */ /* 0x040fe2000000000f */
[C---:B------:R-:W-:Y:S01]  /*6cc0*/  FFMA R16, R49.reuse, R61, R16 ;  /* 0x0000003d31107223 */ /* 0x040fe20000000010 */
[----:B------:R-:W-:Y:S01]  /*6cd0*/  FFMA R17, R49, R64, R17 ;  /* 0x0000004031117223 */ /* 0x000fe20000000011 */
[----:B------:R-:W-:Y:S01]  /*6ce0*/  FMUL R19, R47, R19 ;  /* 0x000000132f137220 */ /* 0x000fe20000400000 */
        /* <DEDUP_REMOVED lines=15> */
[----:B------:R-:W-:Y:S01]  /*6de0*/  F2FP.F16.E5M2.UNPACK_B R87, R87.H1 ;  /* 0x00000057ff57723e */ /* 0x000fe200030004ff */
        /* <DEDUP_REMOVED lines=32> */
[----:B------:R-:W-:Y:S03]  /*6ff0*/  IADD3 R79, PT, PT, R44, 0x1, RZ ;  /* 0x000000012c4f7810 */ /* 0x000fe60007ffe0ff */
        /* <DEDUP_REMOVED lines=9> */
[----:B------:R-:W-:Y:S02]  /*7090*/  UIADD3 UR8, UP0, UPT, UR52, 0x680, URZ ;  /* 0x0000068034087890 */ /* 0x000fe4000ff1e0ff */
[----:B------:R-:W-:Y:S02]  /*70a0*/  UIADD3 UR5, UPT, UPT, UR41, 0x40, URZ ;  /* 0x0000004029057890 */ /* 0x000fe4000fffe0ff */
[----:B------:R-:W-:Y:S02]  /*70b0*/  UIADD3 UR4, UPT, UPT, UR49, 0x3200, URZ ;  /* 0x0000320031047890 */ /* 0x000fe4000fffe0ff */
[----:B------:R-:W-:Y:S01]  /*70c0*/  UIADD3.X UR9, UPT, UPT, URZ, UR53, URZ, UP0, !UPT ;  /* 0x00000035ff097290 */ /* 0x000fe200087fe4ff */
[----:B------:R-:W-:Y:S01]  /*70d0*/  UMOV UR6, UR42 ;  /* 0x0000002a00067c82 */ /* 0x000fe20008000000 */
[----:B------:R-:W-:Y:S07]  /*70e0*/  UMOV UR7, UR36 ;  /* 0x0000002400077c82 */ /* 0x000fee0008000000 */
[----:B------:R2:W-:Y:S01]  /*70f0*/  UTMASTG.3D [UR4], [UR8] ;  /* 0x00000004080073b5 */ /* 0x0005e20008010000 */
[----:B------:R0:W-:Y:S01]  /*7100*/  UTMACMDFLUSH ;  /* 0x00000000000079b7 */ /* 0x0001e20000000000 */
[----:B--2---:R-:W-:Y:S04]  /*7110*/  DEPBAR.LE SB0, 0x1 ;  /* 0x000080400000791a */ /* 0x004fe80000000000 */
.L_x_105:
[----:B------:R-:W-:Y:S05]  /*7120*/  BSYNC.RECONVERGENT B0 ;  /* 0x0000000000007941 */ /* 0x000fea0003800200 */
.L_x_104:
[----:B------:R-:W-:Y:S01]  /*7130*/  BAR.SYNC.DEFER_BLOCKING 0x1, 0x80 ;  /* 0x0042000000007b1d */ /* 0x000fe20000010000 */
[----:B------:R-:W-:Y:S01]  /*7140*/  ISETP.NE.AND P2, PT, R111, RZ, PT ;  /* 0x000000ff6f00720c */ /* 0x000fe20003f45270 */
[----:B------:R-:W-:Y:S01]  /*7150*/  IMAD.IADD R20, R43, 0x1, R94 ;  /* 0x000000012b147824 */ /* 0x000fe200078e025e */
[----:B------:R-:W-:Y:S01]  /*7160*/  ISETP.NE.AND P0, PT, R112, 0x2, PT ;  /* 0x000000027000780c */ /* 0x000fe20003f05270 */
[----:B------:R-:W-:Y:S01]  /*7170*/  IMAD.IADD R21, R45, 0x1, R96 ;  /* 0x000000012d157824 */ /* 0x000fe200078e0260 */
[----:B------:R-:W-:Y:S02]  /*7180*/  ISETP.NE.AND P1, PT, R79, 0x4, PT ;  /* 0x000000044f00780c */ /* 0x000fe40003f25270 */
[----:B------:R-:W-:Y:S02]  /*7190*/  SEL R3, RZ, 0x1, P0 ;  /* 0x00000001ff037807 */ /* 0x000fe40000000000 */
[----:B------:R-:W-:Y:S02]  /*71a0*/  SEL R0, RZ, 0x1, P1 ;  /* 0x00000001ff007807 */ /* 0x000fe40000800000 */
[----:B------:R-:W-:Y:S02]  /*71b0*/  LOP3.LUT R106, R106, R3, RZ, 0x3c, !PT ;  /* 0x000000036a6a7212 */ /* 0x000fe400078e3cff */
[----:B------:R-:W-:Y:S02]  /*71c0*/  LOP3.LUT R107, R107, R0, RZ, 0x3c, !PT ;  /* 0x000000006b6b7212 */ /* 0x000fe400078e3cff */
[----:B------:R-:W-:Y:S02]  /*71d0*/  @P2 R2UR UR36, R103 ;  /* 0x00000000672422ca */ /* 0x000fe400000e0000 */
[----:B------:R-:W-:Y:S02]  /*71e0*/  SEL R112, R112, RZ, P0 ;  /* 0x000000ff70707207 */ /* 0x000fe40000000000 */
[----:B------:R-:W-:Y:S01]  /*71f0*/  SEL R44, R79, RZ, P1 ;  /* 0x000000ff4f2c7207 */ /* 0x000fe20000800000 */
[----:B------:R-:W-:Y:S10]  /*7200*/  @P2 BRA `(.L_x_106) ;  /* 0xffffffd400f82947 */ /* 0x000ff4000383ffff */
[----:B------:R-:W-:Y:S05]  /*7210*/  EXIT ;  /* 0x000000000000794d */ /* 0x000fea0003800000 */
.L_x_19:
[----:B--2---:R2:W1:Y:S02]  /*7220*/  SYNCS.PHASECHK.TRANS64.TRYWAIT P0, [R3+URZ+0x100], R2 ;  /* 0x00010002030075a7 */ /* 0x00446400080011ff */
[----:B-1----:R-:W-:Y:S05]  /*7230*/  @!P0 NANOSLEEP.SYNCS 0x989680 ;  /* 0x009896800000895d */ /* 0x002fea0003900000 */
[----:B------:R-:W1:Y:S02]  /*7240*/  @!P0 SYNCS.PHASECHK.TRANS64 P0, [R3+URZ+0x100], R2 ;  /* 0x00010002030085a7 */ /* 0x000e6400080010ff */
[----:B-1----:R-:W-:Y:S05]  /*7250*/  @!P0 BRA `(.L_x_19) ;  /* 0xfffffffc00f08947 */ /* 0x002fea000383ffff */
[----:B------:R-:W-:Y:S05]  /*7260*/  BRA `(.L_x_107) ;  /* 0xffffffa000e07947 */ /* 0x000fea000383ffff */
.L_x_22:
[----:B-1----:R-:W-:-:S07]  /*7270*/  MOV R2, UR33 ;  /* 0x0000002100027c02 */ /* 0x002fce0008000f00 */
.L_x_108:
[----:B-1----:R1:W2:Y:S02]  /*7280*/  SYNCS.PHASECHK.TRANS64.TRYWAIT P0, [R2+URZ+0x30], R5 ;  /* 0x00003005020075a7 */ /* 0x0022a400080011ff */
[----:B--2---:R-:W-:Y:S05]  /*7290*/  @!P0 NANOSLEEP.SYNCS 0x989680 ;  /* 0x009896800000895d */ /* 0x004fea0003900000 */
[----:B------:R-:W2:Y:S02]  /*72a0*/  @!P0 SYNCS.PHASECHK.TRANS64 P0, [R2+URZ+0x30], R5 ;  /* 0x00003005020085a7 */ /* 0x000ea400080010ff */
[----:B--2---:R-:W-:Y:S05]  /*72b0*/  @!P0 BRA `(.L_x_108) ;  /* 0xfffffffc00f08947 */ /* 0x004fea000383ffff */
[----:B------:R-:W-:Y:S05]  /*72c0*/  BRA `(.L_x_21) ;  /* 0xffffffa400307947 */ /* 0x000fea000383ffff */
.L_x_28:
[----:B-1----:R-:W-:-:S07]  /*72d0*/  MOV R2, UR17 ;  /* 0x0000001100027c02 */ /* 0x002fce0008000f00 */
.L_x_109:
[----:B-1----:R1:W2:Y:S02]  /*72e0*/  SYNCS.PHASECHK.TRANS64.TRYWAIT P0, [R2+URZ+0x30], R5 ;  /* 0x00003005020075a7 */ /* 0x0022a400080011ff */
[----:B--2---:R-:W-:Y:S05]  /*72f0*/  @!P0 NANOSLEEP.SYNCS 0x989680 ;  /* 0x009896800000895d */ /* 0x004fea0003900000 */
[----:B------:R-:W2:Y:S02]  /*7300*/  @!P0 SYNCS.PHASECHK.TRANS64 P0, [R2+URZ+0x30], R5 ;  /* 0x00003005020085a7 */ /* 0x000ea400080010ff */
[----:B--2---:R-:W-:Y:S05]  /*7310*/  @!P0 BRA `(.L_x_109) ;  /* 0xfffffffc00f08947 */ /* 0x004fea000383ffff */
[----:B------:R-:W-:Y:S05]  /*7320*/  BRA `(.L_x_27) ;  /* 0xffffffa400d87947 */ /* 0x000fea000383ffff */
.L_x_32:
[----:B-1----:R1:W2:Y:S02]  /*7330*/  SYNCS.PHASECHK.TRANS64.TRYWAIT P0, [R2+URZ+0x90], R3 ;  /* 0x00009003020075a7 */ /* 0x0022a400080011ff */
[----:B--2---:R-:W-:Y:S05]  /*7340*/  @!P0 NANOSLEEP.SYNCS 0x989680 ;  /* 0x009896800000895d */ /* 0x004fea0003900000 */
[----:B------:R-:W2:Y:S02]  /*7350*/  @!P0 SYNCS.PHASECHK.TRANS64 P0, [R2+URZ+0x90], R3 ;  /* 0x00009003020085a7 */ /* 0x000ea400080010ff */
[----:B--2---:R-:W-:Y:S05]  /*7360*/  @!P0 BRA `(.L_x_32) ;  /* 0xfffffffc00f08947 */ /* 0x004fea000383ffff */
[----:B------:R-:W-:Y:S05]  /*7370*/  BRA `(.L_x_110) ;  /* 0xffffffa800687947 */ /* 0x000fea000383ffff */
.L_x_36:
[----:B----4-:R-:W-:-:S07]  /*7380*/  MOV R0, UR5 ;  /* 0x0000000500007c02 */ /* 0x010fce0008000f00 */
.L_x_111:
[----:B-1----:R1:W2:Y:S02]  /*7390*/  SYNCS.PHASECHK.TRANS64.TRYWAIT P0, [R0+URZ], R3 ;  /* 0x00000003000075a7 */ /* 0x0022a400080011ff */
[----:B--2---:R-:W-:Y:S05]  /*73a0*/  @!P0 NANOSLEEP.SYNCS 0x989680 ;  /* 0x009896800000895d */ /* 0x004fea0003900000 */
[----:B------:R-:W2:Y:S02]  /*73b0*/  @!P0 SYNCS.PHASECHK.TRANS64 P0, [R0+URZ], R3 ;  /* 0x00000003000085a7 */ /* 0x000ea400080010ff */
[----:B--2---:R-:W-:Y:S05]  /*73c0*/  @!P0 BRA `(.L_x_111) ;  /* 0xfffffffc00f08947 */ /* 0x004fea000383ffff */
[----:B------:R-:W-:Y:S05]  /*73d0*/  BRA `(.L_x_112) ;  /* 0xffffffac00d87947 */ /* 0x000fea000383ffff */
.L_x_37:
[----:B----4-:R-:W-:-:S07]  /*73e0*/  MOV R0, UR5 ;  /* 0x0000000500007c02 */ /* 0x010fce0008000f00 */
.L_x_113:
[----:B-1----:R1:W2:Y:S02]  /*73f0*/  SYNCS.PHASECHK.TRANS64.TRYWAIT P0, [R0+URZ], R3 ;  /* 0x00000003000075a7 */ /* 0x0022a400080011ff */
[----:B--2---:R-:W-:Y:S05]  /*7400*/  @!P0 NANOSLEEP.SYNCS 0x989680 ;  /* 0x009896800000895d */ /* 0x004fea0003900000 */
[----:B------:R-:W2:Y:S02]  /*7410*/  @!P0 SYNCS.PHASECHK.TRANS64 P0, [R0+URZ], R3 ;  /* 0x00000003000085a7 */ /* 0x000ea400080010ff */
[----:B--2---:R-:W-:Y:S05]  /*7420*/  @!P0 BRA `(.L_x_113) ;  /* 0xfffffffc00f08947 */ /* 0x004fea000383ffff */
[----:B------:R-:W-:Y:S05]  /*7430*/  BRA `(.L_x_114) ;  /* 0xffffffac00e47947 */ /* 0x000fea000383ffff */
.L_x_38:
[----:B----4-:R-:W-:-:S07]  /*7440*/  MOV R0, UR5 ;  /* 0x0000000500007c02 */ /* 0x010fce0008000f00 */
.L_x_115:
[----:B-1----:R1:W2:Y:S02]  /*7450*/  SYNCS.PHASECHK.TRANS64.TRYWAIT P0, [R0+URZ], R3 ;  /* 0x00000003000075a7 */ /* 0x0022a400080011ff */
[----:B--2---:R-:W-:Y:S05]  /*7460*/  @!P0 NANOSLEEP.SYNCS 0x989680 ;  /* 0x009896800000895d */ /* 0x004fea0003900000 */
[----:B------:R-:W2:Y:S02]  /*7470*/  @!P0 SYNCS.PHASECHK.TRANS64 P0, [R0+URZ], R3 ;  /* 0x00000003000085a7 */ /* 0x000ea400080010ff */
[----:B--2---:R-:W-:Y:S05]  /*7480*/  @!P0 BRA `(.L_x_115) ;  /* 0xfffffffc00f08947 */ /* 0x004fea000383ffff */
[----:B------:R-:W-:Y:S05]  /*7490*/  BRA `(.L_x_116) ;  /* 0xffffffac00f07947 */ /* 0x000fea000383ffff */
.L_x_39:
[----:B----4-:R-:W-:-:S07]  /*74a0*/  MOV R0, UR5 ;  /* 0x0000000500007c02 */ /* 0x010fce0008000f00 */
.L_x_117:
[----:B-1----:R1:W2:Y:S02]  /*74b0*/  SYNCS.PHASECHK.TRANS64.TRYWAIT P0, [R0+URZ], R3 ;  /* 0x00000003000075a7 */ /* 0x0022a400080011ff */
[----:B--2---:R-:W-:Y:S05]  /*74c0*/  @!P0 NANOSLEEP.SYNCS 0x989680 ;  /* 0x009896800000895d */ /* 0x004fea0003900000 */
[----:B------:R-:W2:Y:S02]  /*74d0*/  @!P0 SYNCS.PHASECHK.TRANS64 P0, [R0+URZ], R3 ;  /* 0x00000003000085a7 */ /* 0x000ea400080010ff */
[----:B--2---:R-:W-:Y:S05]  /*74e0*/  @!P0 BRA `(.L_x_117) ;  /* 0xfffffffc00f08947 */ /* 0x004fea000383ffff */
[----:B------:R-:W-:Y:S05]  /*74f0*/  BRA `(.L_x_118) ;  /* 0xffffffac00fc7947 */ /* 0x000fea000383ffff */
.L_x_40:
[----:B----4-:R-:W-:-:S07]  /*7500*/  MOV R0, UR5 ;  /* 0x0000000500007c02 */ /* 0x010fce0008000f00 */
.L_x_119:
[----:B-1----:R1:W2:Y:S02]  /*7510*/  SYNCS.PHASECHK.TRANS64.TRYWAIT P0, [R0+URZ], R3 ;  /* 0x00000003000075a7 */ /* 0x0022a400080011ff */
[----:B--2---:R-:W-:Y:S05]  /*7520*/  @!P0 NANOSLEEP.SYNCS 0x989680 ;  /* 0x009896800000895d */ /* 0x004fea0003900000 */
[----:B------:R-:W2:Y:S02]  /*7530*/  @!P0 SYNCS.PHASECHK.TRANS64 P0, [R0+URZ], R3 ;  /* 0x00000003000085a7 */ /* 0x000ea400080010ff */
[----:B--2---:R-:W-:Y:S05]  /*7540*/  @!P0 BRA `(.L_x_119) ;  /* 0xfffffffc00f08947 */ /* 0x004fea000383ffff */
[----:B------:R-:W-:Y:S05]  /*7550*/  BRA `(.L_x_120) ;  /* 0xffffffb000087947 */ /* 0x000fea000383ffff */
.L_x_43:
[----:B-1----:R1:W2:Y:S02]  /*7560*/  SYNCS.PHASECHK.TRANS64.TRYWAIT P0, [R0+URZ+0xf0], R5 ;  /* 0x0000f005000075a7 */ /* 0x0022a400080011ff */
[----:B--2---:R-:W-:Y:S05]  /*7570*/  @!P0 NANOSLEEP.SYNCS 0x989680 ;  /* 0x009896800000895d */ /* 0x004fea0003900000 */
[----:B------:R-:W2:Y:S02]  /*7580*/  @!P0 SYNCS.PHASECHK.TRANS64 P0, [R0+URZ+0xf0], R5 ;  /* 0x0000f005000085a7 */ /* 0x000ea400080010ff */
[----:B--2---:R-:W-:Y:S05]  /*7590*/  @!P0 BRA `(.L_x_43) ;  /* 0xfffffffc00f08947 */ /* 0x004fea000383ffff */
[----:B------:R-:W-:Y:S05]  /*75a0*/  BRA `(.L_x_121) ;  /* 0xffffffb000647947 */ /* 0x000fea000383ffff */
.L_x_44:
[----:B------:R-:W-:-:S07]  /*75b0*/  MOV R0, UR5 ;  /* 0x0000000500007c02 */ /* 0x000fce0008000f00 */
.L_x_122:
[----:B-1----:R1:W2:Y:S02]  /*75c0*/  SYNCS.PHASECHK.TRANS64.TRYWAIT P0, [R0+URZ+0xa0], R5 ;  /* 0x0000a005000075a7 */ /* 0x0022a400080011ff */
[----:B--2---:R-:W-:Y:S05]  /*75d0*/  @!P0 NANOSLEEP.SYNCS 0x989680 ;  /* 0x009896800000895d */ /* 0x004fea0003900000 */
[----:B------:R-:W2:Y:S02]  /*75e0*/  @!P0 SYNCS.PHASECHK.TRANS64 P0, [R0+URZ+0xa0], R5 ;  /* 0x0000a005000085a7 */ /* 0x000ea400080010ff */
[----:B--2---:R-:W-:Y:S05]  /*75f0*/  @!P0 BRA `(.L_x_122) ;  /* 0xfffffffc00f08947 */ /* 0x004fea000383ffff */
[----:B------:R-:W-:Y:S05]  /*7600*/  BRA `(.L_x_123) ;  /* 0xffffffb000747947 */ /* 0x000fea000383ffff */
.L_x_45:
[----:B-1----:R1:W2:Y:S02]  /*7610*/  SYNCS.PHASECHK.TRANS64.TRYWAIT P1, [R0+URZ+0x90], R5 ;  /* 0x00009005000075a7 */ /* 0x0022a400080211ff */
[----:B--2---:R-:W-:Y:S05]  /*7620*/  @!P1 NANOSLEEP.SYNCS 0x989680 ;  /* 0x009896800000995d */ /* 0x004fea0003900000 */
[----:B------:R-:W2:Y:S02]  /*7630*/  @!P1 SYNCS.PHASECHK.TRANS64 P1, [R0+URZ+0x90], R5 ;  /* 0x00009005000095a7 */ /* 0x000ea400080210ff */
[----:B--2---:R-:W-:Y:S05]  /*7640*/  @!P1 BRA `(.L_x_45) ;  /* 0xfffffffc00f09947 */ /* 0x004fea000383ffff */
[----:B------:R-:W-:Y:S05]  /*7650*/  BRA `(.L_x_124) ;  /* 0xffffffb000a47947 */ /* 0x000fea000383ffff */
.L_x_48:
[----:B------:R-:W-:-:S07]  /*7660*/  MOV R0, UR5 ;  /* 0x0000000500007c02 */ /* 0x000fce0008000f00 */
.L_x_125:
[----:B-1----:R1:W2:Y:S02]  /*7670*/  SYNCS.PHASECHK.TRANS64.TRYWAIT P0, [R0+URZ+0xa0], R3 ;  /* 0x0000a003000075a7 */ /* 0x0022a400080011ff */
[----:B--2---:R-:W-:Y:S05]  /*7680*/  @!P0 NANOSLEEP.SYNCS 0x989680 ;  /* 0x009896800000895d */ /* 0x004fea0003900000 */
[----:B------:R-:W2:Y:S02]  /*7690*/  @!P0 SYNCS.PHASECHK.TRANS64 P0, [R0+URZ+0xa0], R3 ;  /* 0x0000a003000085a7 */ /* 0x000ea400080010ff */
[----:B--2---:R-:W-:Y:S05]  /*76a0*/  @!P0 BRA `(.L_x_125) ;  /* 0xfffffffc00f08947 */ /* 0x004fea000383ffff */
[----:B------:R-:W-:Y:S05]  /*76b0*/  BRA `(.L_x_47) ;  /* 0xffffffb000f87947 */ /* 0x000fea000383ffff */
.L_x_55:
[----:B-1----:R1:W2:Y:S02]  /*76c0*/  SYNCS.PHASECHK.TRANS64.TRYWAIT P1, [R0+URZ+0x90], R5 ;  /* 0x00009005000075a7 */ /* 0x0022a400080211ff */
[----:B--2---:R-:W-:Y:S05]  /*76d0*/  @!P1 NANOSLEEP.SYNCS 0x989680 ;  /* 0x009896800000995d */ /* 0x004fea0003900000 */
[----:B------:R-:W2:Y:S02]  /*76e0*/  @!P1 SYNCS.PHASECHK.TRANS64 P1, [R0+URZ+0x90], R5 ;  /* 0x00009005000095a7 */ /* 0x000ea400080210ff */
[----:B--2---:R-:W-:Y:S05]  /*76f0*/  @!P1 BRA `(.L_x_55) ;  /* 0xfffffffc00f09947 */ /* 0x004fea000383ffff */
[----:B------:R-:W-:Y:S05]  /*7700*/  BRA `(.L_x_126) ;  /* 0xffffffb800587947 */ /* 0x000fea000383ffff */
.L_x_56:
[----:B------:R-:W-:-:S07]  /*7710*/  MOV R3, UR8 ;  /* 0x0000000800037c02 */ /* 0x000fce0008000f00 */
.L_x_127:
[----:B-1----:R1:W2:Y:S02]  /*7720*/  SYNCS.PHASECHK.TRANS64.TRYWAIT P0, [R3+URZ+0xd0], R0 ;  /* 0x0000d000030075a7 */ /* 0x0022a400080011ff */
[----:B--2---:R-:W-:Y:S05]  /*7730*/  @!P0 NANOSLEEP.SYNCS 0x989680 ;  /* 0x009896800000895d */ /* 0x004fea0003900000 */
[----:B------:R-:W2:Y:S02]  /*7740*/  @!P0 SYNCS.PHASECHK.TRANS64 P0, [R3+URZ+0xd0], R0 ;  /* 0x0000d000030085a7 */ /* 0x000ea400080010ff */
[----:B--2---:R-:W-:Y:S05]  /*7750*/  @!P0 BRA `(.L_x_127) ;  /* 0xfffffffc00f08947 */ /* 0x004fea000383ffff */
[----:B------:R-:W-:Y:S05]  /*7760*/  BRA `(.L_x_128) ;  /* 0xffffffb800a87947 */ /* 0x000fea000383ffff */
.L_x_59:
[----:B------:R-:W-:Y:S07]  /*7770*/  MOV R0, UR7 ;  /* 0x0000000700007c02 */ /* 0x000fee0008000f00 */
.L_x_129:
[----:B-1----:R1:W2:Y:S02]  /*7780*/  SYNCS.PHASECHK.TRANS64.TRYWAIT P0, [R0+URZ], R3 ;  /* 0x00000003000075a7 */ /* 0x0022a400080011ff */
[----:B--2---:R-:W-:Y:S05]  /*7790*/  @!P0 NANOSLEEP.SYNCS 0x989680 ;  /* 0x009896800000895d */ /* 0x004fea0003900000 */
[----:B------:R-:W2:Y:S02]  /*77a0*/  @!P0 SYNCS.PHASECHK.TRANS64 P0, [R0+URZ], R3 ;  /* 0x00000003000085a7 */ /* 0x000ea400080010ff */
[----:B--2---:R-:W-:Y:S05]  /*77b0*/  @!P0 BRA `(.L_x_129) ;  /* 0xfffffffc00f08947 */ /* 0x004fea000383ffff */
[----:B------:R-:W-:Y:S05]  /*77c0*/  BRA `(.L_x_58) ;  /* 0xffffffb800c47947 */ /* 0x000fea000383ffff */
.L_x_62:
[----:B------:R-:W-:-:S07]  /*77d0*/  MOV R0, UR5 ;  /* 0x0000000500007c02 */ /* 0x000fce0008000f00 */
.L_x_130:
[----:B--2---:R2:W3:Y:S02]  /*77e0*/  SYNCS.PHASECHK.TRANS64.TRYWAIT P0, [R0+URZ], R3 ;  /* 0x00000003000075a7 */ /* 0x0044e400080011ff */
[----:B---3--:R-:W-:Y:S05]  /*77f0*/  @!P0 NANOSLEEP.SYNCS 0x989680 ;  /* 0x009896800000895d */ /* 0x008fea0003900000 */
[----:B------:R-:W3:Y:S02]  /*7800*/  @!P0 SYNCS.PHASECHK.TRANS64 P0, [R0+URZ], R3 ;  /* 0x00000003000085a7 */ /* 0x000ee400080010ff */
[----:B---3--:R-:W-:Y:S05]  /*7810*/  @!P0 BRA `(.L_x_130) ;  /* 0xfffffffc00f08947 */ /* 0x008fea000383ffff */
[----:B------:R-:W-:Y:S05]  /*7820*/  BRA `(.L_x_131) ;  /* 0xffffffbc00787947 */ /* 0x000fea000383ffff */
.L_x_63:
[----:B------:R-:W-:-:S07]  /*7830*/  MOV R0, UR5 ;  /* 0x0000000500007c02 */ /* 0x000fce0008000f00 */
.L_x_132:
[----:B-1----:R1:W2:Y:S02]  /*7840*/  SYNCS.PHASECHK.TRANS64.TRYWAIT P0, [R0+URZ], R3 ;  /* 0x00000003000075a7 */ /* 0x0022a400080011ff */
[----:B--2---:R-:W-:Y:S05]  /*7850*/  @!P0 NANOSLEEP.SYNCS 0x989680 ;  /* 0x009896800000895d */ /* 0x004fea0003900000 */
[----:B------:R-:W2:Y:S02]  /*7860*/  @!P0 SYNCS.PHASECHK.TRANS64 P0, [R0+URZ], R3 ;  /* 0x00000003000085a7 */ /* 0x000ea400080010ff */
[----:B--2---:R-:W-:Y:S05]  /*7870*/  @!P0 BRA `(.L_x_132) ;  /* 0xfffffffc00f08947 */ /* 0x004fea000383ffff */
[----:B------:R-:W-:Y:S05]  /*7880*/  BRA `(.L_x_133) ;  /* 0xffffffbc00847947 */ /* 0x000fea000383ffff */
.L_x_64:
[----:B------:R-:W-:-:S07]  /*7890*/  MOV R0, UR5 ;  /* 0x0000000500007c02 */ /* 0x000fce0008000f00 */
.L_x_134:
[----:B-1----:R1:W2:Y:S02]  /*78a0*/  SYNCS.PHASECHK.TRANS64.TRYWAIT P0, [R0+URZ], R3 ;  /* 0x00000003000075a7 */ /* 0x0022a400080011ff */
[----:B--2---:R-:W-:Y:S05]  /*78b0*/  @!P0 NANOSLEEP.SYNCS 0x989680 ;  /* 0x009896800000895d */ /* 0x004fea0003900000 */
[----:B------:R-:W2:Y:S02]  /*78c0*/  @!P0 SYNCS.PHASECHK.TRANS64 P0, [R0+URZ], R3 ;  /* 0x00000003000085a7 */ /* 0x000ea400080010ff */
[----:B--2---:R-:W-:Y:S05]  /*78d0*/  @!P0 BRA `(.L_x_134) ;  /* 0xfffffffc00f08947 */ /* 0x004fea000383ffff */
[----:B------:R-:W-:Y:S05]  /*78e0*/  BRA `(.L_x_135) ;  /* 0xffffffbc00907947 */ /* 0x000fea000383ffff */
.L_x_65:
[----:B------:R-:W-:-:S07]  /*78f0*/  MOV R0, UR7 ;  /* 0x0000000700007c02 */ /* 0x000fce0008000f00 */
.L_x_136:
[----:B-1----:R1:W2:Y:S02]  /*7900*/  SYNCS.PHASECHK.TRANS64.TRYWAIT P0, [R0+URZ], R3 ;  /* 0x00000003000075a7 */ /* 0x0022a400080011ff */
[----:B--2---:R-:W-:Y:S05]  /*7910*/  @!P0 NANOSLEEP.SYNCS 0x989680 ;  /* 0x009896800000895d */ /* 0x004fea0003900000 */
[----:B------:R-:W2:Y:S02]  /*7920*/  @!P0 SYNCS.PHASECHK.TRANS64 P0, [R0+URZ], R3 ;  /* 0x00000003000085a7 */ /* 0x000ea400080010ff */
[----:B--2---:R-:W-:Y:S05]  /*7930*/  @!P0 BRA `(.L_x_136) ;  /* 0xfffffffc00f08947 */ /* 0x004fea000383ffff */
[----:B------:R-:W-:Y:S05]  /*7940*/  BRA `(.L_x_137) ;  /* 0xffffffbc009c7947 */ /* 0x000fea000383ffff */
.L_x_70:
[----:B--2---:R2:W3:Y:S02]  /*7950*/  SYNCS.PHASECHK.TRANS64.TRYWAIT P0, [R0+URZ+0x90], R3 ;  /* 0x00009003000075a7 */ /* 0x0044e400080011ff */
[----:B---3--:R-:W-:Y:S05]  /*7960*/  @!P0 NANOSLEEP.SYNCS 0x989680 ;  /* 0x009896800000895d */ /* 0x008fea0003900000 */
[----:B------:R-:W3:Y:S02]  /*7970*/  @!P0 SYNCS.PHASECHK.TRANS64 P0, [R0+URZ+0x90], R3 ;  /* 0x00009003000085a7 */ /* 0x000ee400080010ff */
[----:B---3--:R-:W-:Y:S05]  /*7980*/  @!P0 BRA `(.L_x_70) ;  /* 0xfffffffc00f08947 */ /* 0x008fea000383ffff */
[----:B------:R-:W-:Y:S05]  /*7990*/  BRA `(.L_x_138) ;  /* 0xffffffc000a07947 */ /* 0x000fea000383ffff */
.L_x_73:
[----:B------:R-:W-:Y:S07]  /*79a0*/  MOV R0, UR7 ;  /* 0x0000000700007c02 */ /* 0x000fee0008000f00 */
.L_x_139:
[----:B--2---:R2:W3:Y:S02]  /*79b0*/  SYNCS.PHASECHK.TRANS64.TRYWAIT P0, [R0+URZ+0x88], R3 ;  /* 0x00008803000075a7 */ /* 0x0044e400080011ff */
[----:B---3--:R-:W-:Y:S05]  /*79c0*/  @!P0 NANOSLEEP.SYNCS 0x989680 ;  /* 0x009896800000895d */ /* 0x008fea0003900000 */
[----:B------:R-:W3:Y:S02]  /*79d0*/  @!P0 SYNCS.PHASECHK.TRANS64 P0, [R0+URZ+0x88], R3 ;  /* 0x00008803000085a7 */ /* 0x000ee400080010ff */
[----:B---3--:R-:W-:Y:S05]  /*79e0*/  @!P0 BRA `(.L_x_139) ;  /* 0xfffffffc00f08947 */ /* 0x008fea000383ffff */
[----:B------:R-:W-:Y:S05]  /*79f0*/  BRA `(.L_x_72) ;  /* 0xffffffc400807947 */ /* 0x000fea000383ffff */
.L_x_76:
[----:B--2---:R-:W-:Y:S07]  /*7a00*/  MOV R3, UR7 ;  /* 0x0000000700037c02 */ /* 0x004fee0008000f00 */
.L_x_140:
[----:B-1----:R1:W2:Y:S02]  /*7a10*/  SYNCS.PHASECHK.TRANS64.TRYWAIT P0, [R3+URZ+0x70], R12 ;  /* 0x0000700c030075a7 */ /* 0x0022a400080011ff */
[----:B--2---:R-:W-:Y:S05]  /*7a20*/  @!P0 NANOSLEEP.SYNCS 0x989680 ;  /* 0x009896800000895d */ /* 0x004fea0003900000 */
[----:B------:R-:W2:Y:S02]  /*7a30*/  @!P0 SYNCS.PHASECHK.TRANS64 P0, [R3+URZ+0x70], R12 ;  /* 0x0000700c030085a7 */ /* 0x000ea400080010ff */
[----:B--2---:R-:W-:Y:S05]  /*7a40*/  @!P0 BRA `(.L_x_140) ;  /* 0xfffffffc00f08947 */ /* 0x004fea000383ffff */
[----:B------:R-:W-:Y:S05]  /*7a50*/  BRA `(.L_x_141) ;  /* 0xffffffc400f87947 */ /* 0x000fea000383ffff */
.L_x_77:
[----:B------:R-:W-:Y:S07]  /*7a60*/  MOV R3, UR7 ;  /* 0x0000000700037c02 */ /* 0x000fee0008000f00 */
.L_x_142:
[----:B-1----:R1:W2:Y:S02]  /*7a70*/  SYNCS.PHASECHK.TRANS64.TRYWAIT P0, [R3+URZ+0x78], R12 ;  /* 0x0000780c030075a7 */ /* 0x0022a400080011ff */
[----:B--2---:R-:W-:Y:S05]  /*7a80*/  @!P0 NANOSLEEP.SYNCS 0x989680 ;  /* 0x009896800000895d */ /* 0x004fea0003900000 */
[----:B------:R-:W2:Y:S02]  /*7a90*/  @!P0 SYNCS.PHASECHK.TRANS64 P0, [R3+URZ+0x78], R12 ;  /* 0x0000780c030085a7 */ /* 0x000ea400080010ff */
[----:B--2---:R-:W-:Y:S05]  /*7aa0*/  @!P0 BRA `(.L_x_142) ;  /* 0xfffffffc00f08947 */ /* 0x004fea000383ffff */
[----:B------:R-:W-:Y:S05]  /*7ab0*/  BRA `(.L_x_143) ;  /* 0xffffffc800787947 */ /* 0x000fea000383ffff */
.L_x_79:
[----:B------:R-:W-:-:S07]  /*7ac0*/  MOV R0, UR7 ;  /* 0x0000000700007c02 */ /* 0x000fce0008000f00 */
.L_x_144:
[----:B-1----:R1:W3:Y:S02]  /*7ad0*/  SYNCS.PHASECHK.TRANS64.TRYWAIT P0, [R0+URZ+0x70], R3 ;  /* 0x00007003000075a7 */ /* 0x0022e400080011ff */
[----:B---3--:R-:W-:Y:S05]  /*7ae0*/  @!P0 NANOSLEEP.SYNCS 0x989680 ;  /* 0x009896800000895d */ /* 0x008fea0003900000 */
[----:B------:R-:W3:Y:S02]  /*7af0*/  @!P0 SYNCS.PHASECHK.TRANS64 P0, [R0+URZ+0x70], R3 ;  /* 0x00007003000085a7 */ /* 0x000ee400080010ff */
[----:B---3--:R-:W-:Y:S05]  /*7b00*/  @!P0 BRA `(.L_x_144) ;  /* 0xfffffffc00f08947 */ /* 0x008fea000383ffff */
[----:B------:R-:W-:Y:S05]  /*7b10*/  BRA `(.L_x_145) ;  /* 0xffffffc800e87947 */ /* 0x000fea000383ffff */
.L_x_81:
[----:B--2---:R2:W4:Y:S02]  /*7b20*/  SYNCS.PHASECHK.TRANS64.TRYWAIT P0, [R0+URZ+0x90], R3 ;  /* 0x00009003000075a7 */ /* 0x00452400080011ff */
[----:B----4-:R-:W-:Y:S05]  /*7b30*/  @!P0 NANOSLEEP.SYNCS 0x989680 ;  /* 0x009896800000895d */ /* 0x010fea0003900000 */
[----:B------:R-:W4:Y:S02]  /*7b40*/  @!P0 SYNCS.PHASECHK.TRANS64 P0, [R0+URZ+0x90], R3 ;  /* 0x00009003000085a7 */ /* 0x000f2400080010ff */
[----:B----4-:R-:W-:Y:S05]  /*7b50*/  @!P0 BRA `(.L_x_81) ;  /* 0xfffffffc00f08947 */ /* 0x010fea000383ffff */
[----:B------:R-:W-:Y:S05]  /*7b60*/  BRA `(.L_x_146) ;  /* 0xffffffcc00b47947 */ /* 0x000fea000383ffff */
.L_x_92:
[----:B-1----:R1:W3:Y:S02]  /*7b70*/  SYNCS.PHASECHK.TRANS64.TRYWAIT P1, [R0+URZ+0x60], R3 ;  /* 0x00006003000075a7 */ /* 0x0022e400080211ff */
[----:B---3--:R-:W-:Y:S05]  /*7b80*/  @!P1 NANOSLEEP.SYNCS 0x989680 ;  /* 0x009896800000995d */ /* 0x008fea0003900000 */
[----:B------:R-:W3:Y:S02]  /*7b90*/  @!P1 SYNCS.PHASECHK.TRANS64 P1, [R0+URZ+0x60], R3 ;  /* 0x00006003000095a7 */ /* 0x000ee400080210ff */
[----:B---3--:R-:W-:Y:S05]  /*7ba0*/  @!P1 BRA `(.L_x_92) ;  /* 0xfffffffc00f09947 */ /* 0x008fea000383ffff */
[----:B------:R-:W-:Y:S05]  /*7bb0*/  BRA `(.L_x_91) ;  /* 0xffffffd800cc7947 */ /* 0x000fea000383ffff */
.L_x_94:
[----:B-1----:R1:W4:Y:S02]  /*7bc0*/  SYNCS.PHASECHK.TRANS64.TRYWAIT P0, [R113+URZ+0xb0], R2 ;  /* 0x0000b002710075a7 */ /* 0x00232400080011ff */
[----:B----4-:R-:W-:Y:S05]  /*7bd0*/  @!P0 NANOSLEEP.SYNCS 0x989680 ;  /* 0x009896800000895d */ /* 0x010fea0003900000 */
[----:B------:R-:W4:Y:S02]  /*7be0*/  @!P0 SYNCS.PHASECHK.TRANS64 P0, [R113+URZ+0xb0], R2 ;  /* 0x0000b002710085a7 */ /* 0x000f2400080010ff */
[----:B----4-:R-:W-:Y:S05]  /*7bf0*/  @!P0 BRA `(.L_x_94) ;  /* 0xfffffffc00f08947 */ /* 0x010fea000383ffff */
[----:B------:R-:W-:Y:S05]  /*7c00*/  BRA `(.L_x_93) ;  /* 0xffffffdc00207947 */ /* 0x000fea000383ffff */
.L_x_102:
[----:B--2---:R2:W3:Y:S02]  /*7c10*/  SYNCS.PHASECHK.TRANS64.TRYWAIT P0, [R32+URZ+0x60], R3 ;  /* 0x00006003200075a7 */ /* 0x0044e400080011ff */
[----:B---3--:R-:W-:Y:S05]  /*7c20*/  @!P0 NANOSLEEP.SYNCS 0x989680 ;  /* 0x009896800000895d */ /* 0x008fea0003900000 */
[----:B------:R-:W3:Y:S02]  /*7c30*/  @!P0 SYNCS.PHASECHK.TRANS64 P0, [R32+URZ+0x60], R3 ;  /* 0x00006003200085a7 */ /* 0x000ee400080010ff */
[----:B---3--:R-:W-:Y:S05]  /*7c40*/  @!P0 BRA `(.L_x_102) ;  /* 0xfffffffc00f08947 */ /* 0x008fea000383ffff */
[----:B------:R-:W-:Y:S05]  /*7c50*/  BRA `(.L_x_101) ;  /* 0xffffffe800107947 */ /* 0x000fea000383ffff */
        .weak           $__internal_0_$__cuda_sm10x_tcgen05_guardrail_trap_col_being_dealloced_not_returned_by_alloc
        .type           $__internal_0_$__cuda_sm10x_tcgen05_guardrail_trap_col_being_dealloced_not_returned_by_alloc,@function
        .size           $__internal_0_$__cuda_sm10x_tcgen05_guardrail_trap_col_being_dealloced_not_returned_by_alloc,($__internal_1_$__cuda_sm10x_tcgen05_guardrail_trap_phase_invalid_during_alloc - $__internal_0_$__cuda_sm10x_tcgen05_guardrail_trap_col_being_dealloced_not_returned_by_alloc)
$__internal_0_$__cuda_sm10x_tcgen05_guardrail_trap_col_being_dealloced_not_returned_by_alloc:
[----:B------:R-:W-:Y:S05]  /*7c60*/  BPT.TRAP 0x1 ;  /* 0x000000040000795c */ /* 0x000fea0000300000 */
[----:B------:R-:W-:-:S04]  /*7c70*/  HFMA2 R3, -RZ, RZ, 0, 0 ;  /* 0x00000000ff037431 */ /* 0x000fc800000001ff */
[----:B------:R-:W-:Y:S05]  /*7c80*/  RET.REL.NODEC R2 `(_ZN7cutlass13device_kernelINS_4gemm6kernel13GemmUniversalIN4cute5tupleIJiiiiEEENS1_10collective13CollectiveMmaINS1_35MainloopSm100TmaUmmaWarpSpecializedILi6ELi2ELi4ENS5_IJNS4_1CILi1EEESB_SB_EEEEENS5_IJNSA_ILi64EEENSA_ILi128EEESE_EEENS_12float_e5m2_tENS5_IJlSB_lEEESH_SI_NS4_8TiledMMAINS4_8MMA_AtomIJNS4_10MMA_TraitsINS4_19SM100_MMA_F8F6F4_SSEJSH_SH_fSE_SF_NS4_17integral_constantINS4_4UMMA5MajorELSP_0EEESQ_NSN_INSO_7ScaleInELSR_0EEESS_EEEEEENS4_6LayoutISC_NS5_IJNSA_ILi0EEESW_SW_EEEEENS5_IJNS4_10UnderscoreESZ_SZ_EEEEENS4_13SM90_TMA_LOADENS4_14ComposedLayoutINS4_7SwizzleILi2ELi4ELi3EEENS4_18smem_ptr_flag_bitsILi8EEENSV_INS5_IJNSA_ILi8EEESE_EEENS5_IJSE_SB_EEEEEEEvNS4_8identityES12_S1C_vS1D_EENS_8epilogue10collective18CollectiveEpilogueINS1F_23Sm100TmaWarpSpecializedILi2ELi2ELi32ELb0ELb0EEEJSG_NS5_IJNSV_ISE_SB_EES1K_EEESH_SI_SH_SI_NS1F_6fusion15FusionCallbacksIS1J_NS1M_17LinearCombinationISH_fSH_fLNS_15FloatRoundStyleE2EEESG_S1L_JEEENS4_5SM1004TMEM4LOAD26SM100_TMEM_LOAD_16dp32b32xES12_S1C_NS4_39AutoVectorizingCopyWithAssumedAlignmentILi128EEENS4_14SM90_TMA_STOREES1C_S1X_S1X_EEEvvEEEEvNT_6ParamsE) ;  /* 0xffffff8002dc7950 */ /* 0x000fea0003c3ffff */
        .weak           $__internal_1_$__cuda_sm10x_tcgen05_guardrail_trap_phase_invalid_during_alloc
        .type           $__internal_1_$__cuda_sm10x_tcgen05_guardrail_trap_phase_invalid_during_alloc,@function
        .size           $__internal_1_$__cuda_sm10x_tcgen05_guardrail_trap_phase_invalid_during_alloc,($__internal_2_$__cuda_sm10x_tcgen05_guardrail_trap_unallocated_columns_being_dealloced - $__internal_1_$__cuda_sm10x_tcgen05_guardrail_trap_phase_invalid_during_alloc)
$__internal_1_$__cuda_sm10x_tcgen05_guardrail_trap_phase_invalid_during_alloc:
[----:B------:R-:W-:Y:S05]  /*7c90*/  BPT.TRAP 0x1 ;  /* 0x000000040000795c */ /* 0x000fea0000300000 */
[----:B------:R-:W-:-:S04]  /*7ca0*/  MOV R3, 0x0 ;  /* 0x0000000000037802 */ /* 0x000fc80000000f00 */
[----:B------:R-:W-:Y:S05]  /*7cb0*/  RET.REL.NODEC R2 `(_ZN7cutlass13device_kernelINS_4gemm6kernel13GemmUniversalIN4cute5tupleIJiiiiEEENS1_10collective13CollectiveMmaINS1_35MainloopSm100TmaUmmaWarpSpecializedILi6ELi2ELi4ENS5_IJNS4_1CILi1EEESB_SB_EEEEENS5_IJNSA_ILi64EEENSA_ILi128EEESE_EEENS_12float_e5m2_tENS5_IJlSB_lEEESH_SI_NS4_8TiledMMAINS4_8MMA_AtomIJNS4_10MMA_TraitsINS4_19SM100_MMA_F8F6F4_SSEJSH_SH_fSE_SF_NS4_17integral_constantINS4_4UMMA5MajorELSP_0EEESQ_NSN_INSO_7ScaleInELSR_0EEESS_EEEEEENS4_6LayoutISC_NS5_IJNSA_ILi0EEESW_SW_EEEEENS5_IJNS4_10UnderscoreESZ_SZ_EEEEENS4_13SM90_TMA_LOADENS4_14ComposedLayoutINS4_7SwizzleILi2ELi4ELi3EEENS4_18smem_ptr_flag_bitsILi8EEENSV_INS5_IJNSA_ILi8EEESE_EEENS5_IJSE_SB_EEEEEEEvNS4_8identityES12_S1C_vS1D_EENS_8epilogue10collective18CollectiveEpilogueINS1F_23Sm100TmaWarpSpecializedILi2ELi2ELi32ELb0ELb0EEEJSG_NS5_IJNSV_ISE_SB_EES1K_EEESH_SI_SH_SI_NS1F_6fusion15FusionCallbacksIS1J_NS1M_17LinearCombinationISH_fSH_fLNS_15FloatRoundStyleE2EEESG_S1L_JEEENS4_5SM1004TMEM4LOAD26SM100_TMEM_LOAD_16dp32b32xES12_S1C_NS4_39AutoVectorizingCopyWithAssumedAlignmentILi128EEENS4_14SM90_TMA_STOREES1C_S1X_S1X_EEEvvEEEEvNT_6ParamsE) ;  /* 0xffffff8002d07950 */ /* 0x000fea0003c3ffff */
        .weak           $__internal_2_$__cuda_sm10x_tcgen05_guardrail_trap_unallocated_columns_being_dealloced
        .type           $__internal_2_$__cuda_sm10x_tcgen05_guardrail_trap_unallocated_columns_being_dealloced,@function
        .size           $__internal_2_$__cuda_sm10x_tcgen05_guardrail_trap_unallocated_columns_being_dealloced,(.L_x_148 - $__internal_2_$__cuda_sm10x_tcgen05_guardrail_trap_unallocated_columns_being_dealloced)
$__internal_2_$__cuda_sm10x_tcgen05_guardrail_trap_unallocated_columns_being_dealloced:
[----:B------:R-:W-:Y:S05]  /*7cc0*/  BPT.TRAP 0x1 ;  /* 0x000000040000795c */ /* 0x000fea0000300000 */
[----:B------:R-:W-:-:S04]  /*7cd0*/  HFMA2 R3, -RZ, RZ, 0, 0 ;  /* 0x00000000ff037431 */ /* 0x000fc800000001ff */
[----:B------:R-:W-:Y:S05]  /*7ce0*/  RET.REL.NODEC R2 `(_ZN7cutlass13device_kernelINS_4gemm6kernel13GemmUniversalIN4cute5tupleIJiiiiEEENS1_10collective13CollectiveMmaINS1_35MainloopSm100TmaUmmaWarpSpecializedILi6ELi2ELi4ENS5_IJNS4_1CILi1EEESB_SB_EEEEENS5_IJNSA_ILi64EEENSA_ILi128EEESE_EEENS_12float_e5m2_tENS5_IJlSB_lEEESH_SI_NS4_8TiledMMAINS4_8MMA_AtomIJNS4_10MMA_TraitsINS4_19SM100_MMA_F8F6F4_SSEJSH_SH_fSE_SF_NS4_17integral_constantINS4_4UMMA5MajorELSP_0EEESQ_NSN_INSO_7ScaleInELSR_0EEESS_EEEEEENS4_6LayoutISC_NS5_IJNSA_ILi0EEESW_SW_EEEEENS5_IJNS4_10UnderscoreESZ_SZ_EEEEENS4_13SM90_TMA_LOADENS4_14ComposedLayoutINS4_7SwizzleILi2ELi4ELi3EEENS4_18smem_ptr_flag_bitsILi8EEENSV_INS5_IJNSA_ILi8EEESE_EEENS5_IJSE_SB_EEEEEEEvNS4_8identityES12_S1C_vS1D_EENS_8epilogue10collective18CollectiveEpilogueINS1F_23Sm100TmaWarpSpecializedILi2ELi2ELi32ELb0ELb0EEEJSG_NS5_IJNSV_ISE_SB_EES1K_EEESH_SI_SH_SI_NS1F_6fusion15FusionCallbacksIS1J_NS1M_17LinearCombinationISH_fSH_fLNS_15FloatRoundStyleE2EEESG_S1L_JEEENS4_5SM1004TMEM4LOAD26SM100_TMEM_LOAD_16dp32b32xES12_S1C_NS4_39AutoVectorizingCopyWithAssumedAlignmentILi128EEENS4_14SM90_TMA_STOREES1C_S1X_S1X_EEEvvEEEEvNT_6ParamsE) ;  /* 0xffffff8002c47950 */ /* 0x000fea0003c3ffff */
.L_x_147:
[----:B------:R-:W-:-:S00]  /*7cf0*/  BRA `(.L_x_147) ;  /* 0xfffffffc00fc7947 */ /* 0x000fc0000383ffff */
[----:B------:R-:W-:-:S00]  /*7d00*/  NOP ;  /* 0x0000000000007918 */ /* 0x000fc00000000000 */
[----:B------:R-:W-:-:S00]  /*7d10*/  NOP ;  /* 0x0000000000007918 */ /* 0x000fc00000000000 */
[----:B------:R-:W-:-:S00]  /*7d20*/  NOP ;  /* 0x0000000000007918 */ /* 0x000fc00000000000 */
[----:B------:R-:W-:-:S00]  /*7d30*/  NOP ;  /* 0x0000000000007918 */ /* 0x000fc00000000000 */
[----:B------:R-:W-:-:S00]  /*7d40*/  NOP ;  /* 0x0000000000007918 */ /* 0x000fc00000000000 */
[----:B------:R-:W-:-:S00]  /*7d50*/  NOP ;  /* 0x0000000000007918 */ /* 0x000fc00000000000 */
[----:B------:R-:W-:-:S00]  /*7d60*/  NOP ;  /* 0x0000000000007918 */ /* 0x000fc00000000000 */
[----:B------:R-:W-:-:S00]  /*7d70*/  NOP ;  /* 0x0000000000007918 */ /* 0x000fc00000000000 */
.L_x_148:


//--------------------- .nv.global.init           --------------------------
	.section	.nv.global.init,"aw",@progbits
.nv.global.init:
	.type		$str$27,@object
	.size		$str$27,($str$28 - $str$27)
$str$27:
        /*0000*/ 	.byte	0x28, 0x61, 0x64, 0x64, 0x72, 0x65, 0x73, 0x73, 0x20, 0x26, 0x20, 0x6d, 0x61, 0x73, 0x6b, 0x29
        /*0010*/ 	.byte	0x20, 0x3d, 0x3d, 0x20, 0x30, 0x00
	.type		$str$28,@object
	.size		$str$28,($str$26 - $str$28)
$str$28:
        /*0016*/ 	.byte	0x2f, 0x74, 0x6d, 0x70, 0x2f, 0x63, 0x75, 0x74, 0x6c, 0x61, 0x73, 0x73, 0x5f, 0x73, 0x77, 0x65
        /*0026*/ 	.byte	0x65, 0x70, 0x5f, 0x73, 0x72, 0x63, 0x2f, 0x69, 0x6e, 0x63, 0x6c, 0x75, 0x64, 0x65, 0x2f, 0x63
        /*0036*/ 	.byte	0x75, 0x74, 0x65, 0x2f, 0x70, 0x6f, 0x69, 0x6e, 0x74, 0x65, 0x72, 0x5f, 0x66, 0x6c, 0x61, 0x67
        /*0046*/ 	.byte	0x67, 0x65, 0x64, 0x2e, 0x68, 0x70, 0x70, 0x00
	.type		$str$26,@object
	.size		$str$26,($str$25 - $str$26)
$str$26:
        /*004e*/ 	.byte	0x2f, 0x74, 0x6d, 0x70, 0x2f, 0x63, 0x75, 0x74, 0x6c, 0x61, 0x73, 0x73, 0x5f, 0x73, 0x77, 0x65
        /*005e*/ 	.byte	0x65, 0x70, 0x5f, 0x73, 0x72, 0x63, 0x2f, 0x69, 0x6e, 0x63, 0x6c, 0x75, 0x64, 0x65, 0x2f, 0x63
        /*006e*/ 	.byte	0x75, 0x74, 0x65, 0x2f, 0x61, 0x74, 0x6f, 0x6d, 0x2f, 0x63, 0x6f, 0x70, 0x79, 0x5f, 0x74, 0x72
        /*007e*/ 	.byte	0x61, 0x69, 0x74, 0x73, 0x5f, 0x73, 0x6d, 0x31, 0x30, 0x30, 0x2e, 0x68, 0x70, 0x70, 0x00
	.type		$str$25,@object
	.size		$str$25,(__unnamed_1 - $str$25)
$str$25:
        /*008d*/ 	.byte	0x28, 0x28, 0x75, 0x69, 0x6e, 0x74, 0x33, 0x32, 0x5f, 0x74, 0x28, 0x74, 0x68, 0x72, 0x65, 0x61
        /*009d*/ 	.byte	0x64, 0x49, 0x64, 0x78, 0x2e, 0x78, 0x29, 0x20, 0x2f, 0x20, 0x33, 0x32, 0x29, 0x20, 0x25, 0x20
        /*00ad*/ 	.byte	0x34, 0x29, 0x20, 0x3d, 0x3d, 0x20, 0x28, 0x28, 0x28, 0x74, 0x6d, 0x65, 0x6d, 0x5f, 0x61, 0x64
        /*00bd*/ 	.byte	0x64, 0x72, 0x20, 0x3e, 0x3e, 0x20, 0x31, 0x36, 0x29, 0x20, 0x2f, 0x20, 0x33, 0x32, 0x29, 0x20
        /*00cd*/ 	.byte	0x25, 0x20, 0x34, 0x29, 0x00
	.type		__unnamed_1,@object
	.size		__unnamed_1,(__unnamed_2 - __unnamed_1)
__unnamed_1:
        /*00d2*/ 	.byte	0x61, 0x75, 0x74, 0x6f, 0x20, 0x63, 0x75, 0x74, 0x65, 0x3a, 0x3a, 0x61, 0x73, 0x5f, 0x70, 0x6f
        /* <DEDUP_REMOVED lines=24> */
        /*0262*/ 	.byte	0x3c, 0x34, 0x30, 0x39, 0x36, 0x3e, 0x3e, 0x3e, 0x3e, 0x5d, 0x00
	.type		__unnamed_2,@object
	.size		__unnamed_2,(.L_2 - __unnamed_2)
__unnamed_2:
        /* <DEDUP_REMOVED lines=40> */
        /*04ed*/ 	.byte	0x74, 0x65, 0x3a, 0x3a, 0x43, 0x3c, 0x30, 0x3e, 0x3e, 0x3e, 0x3e, 0x5d, 0x00
.L_2:


//--------------------- .nv.shared._ZN7cutlass13device_kernelINS_4gemm6kernel13GemmUniversalIN4cute5tupleIJiiiiEEENS1_10collective13CollectiveMmaINS1_35MainloopSm100TmaUmmaWarpSpecializedILi6ELi2ELi4ENS5_IJNS4_1CILi1EEESB_SB_EEEEENS5_IJNSA_ILi64EEENSA_ILi128EEESE_EEENS_12float_e5m2_tENS5_IJlSB_lEEESH_SI_NS4_8TiledMMAINS4_8MMA_AtomIJNS4_10MMA_TraitsINS4_19SM100_MMA_F8F6F4_SSEJSH_SH_fSE_SF_NS4_17integral_constantINS4_4UMMA5MajorELSP_0EEESQ_NSN_INSO_7ScaleInELSR_0EEESS_EEEEEENS4_6LayoutISC_NS5_IJNSA_ILi0EEESW_SW_EEEEENS5_IJNS4_10UnderscoreESZ_SZ_EEEEENS4_13SM90_TMA_LOADENS4_14ComposedLayoutINS4_7SwizzleILi2ELi4ELi3EEENS4_18smem_ptr_flag_bitsILi8EEENSV_INS5_IJNSA_ILi8EEESE_EEENS5_IJSE_SB_EEEEEEEvNS4_8identityES12_S1C_vS1D_EENS_8epilogue10collective18CollectiveEpilogueINS1F_23Sm100TmaWarpSpecializedILi2ELi2ELi32ELb0ELb0EEEJSG_NS5_IJNSV_ISE_SB_EES1K_EEESH_SI_SH_SI_NS1F_6fusion15FusionCallbacksIS1J_NS1M_17LinearCombinationISH_fSH_fLNS_15FloatRoundStyleE2EEESG_S1L_JEEENS4_5SM1004TMEM4LOAD26SM100_TMEM_LOAD_16dp32b32xES12_S1C_NS4_39AutoVectorizingCopyWithAssumedAlignmentILi128EEENS4_14SM90_TMA_STOREES1C_S1X_S1X_EEEvvEEEEvNT_6ParamsE --------------------------
	.section	.nv.shared._ZN7cutlass13device_kernelINS_4gemm6kernel13GemmUniversalIN4cute5tupleIJiiiiEEENS1_10collective13CollectiveMmaINS1_35MainloopSm100TmaUmmaWarpSpecializedILi6ELi2ELi4ENS5_IJNS4_1CILi1EEESB_SB_EEEEENS5_IJNSA_ILi64EEENSA_ILi128EEESE_EEENS_12float_e5m2_tENS5_IJlSB_lEEESH_SI_NS4_8TiledMMAINS4_8MMA_AtomIJNS4_10MMA_TraitsINS4_19SM100_MMA_F8F6F4_SSEJSH_SH_fSE_SF_NS4_17integral_constantINS4_4UMMA5MajorELSP_0EEESQ_NSN_INSO_7ScaleInELSR_0EEESS_EEEEEENS4_6LayoutISC_NS5_IJNSA_ILi0EEESW_SW_EEEEENS5_IJNS4_10UnderscoreESZ_SZ_EEEEENS4_13SM90_TMA_LOADENS4_14ComposedLayoutINS4_7SwizzleILi2ELi4ELi3EEENS4_18smem_ptr_flag_bitsILi8EEENSV_INS5_IJNSA_ILi8EEESE_EEENS5_IJSE_SB_EEEEEEEvNS4_8identityES12_S1C_vS1D_EENS_8epilogue10collective18CollectiveEpilogueINS1F_23Sm100TmaWarpSpecializedILi2ELi2ELi32ELb0ELb0EEEJSG_NS5_IJNSV_ISE_SB_EES1K_EEESH_SI_SH_SI_NS1F_6fusion15FusionCallbacksIS1J_NS1M_17LinearCombinationISH_fSH_fLNS_15FloatRoundStyleE2EEESG_S1L_JEEENS4_5SM1004TMEM4LOAD26SM100_TMEM_LOAD_16dp32b32xES12_S1C_NS4_39AutoVectorizingCopyWithAssumedAlignmentILi128EEENS4_14SM90_TMA_STOREES1C_S1X_S1X_EEEvvEEEEvNT_6ParamsE,"aw",@nobits
	.sectionflags	@""
	.align	16
	.zero		1024


//--------------------- .nv.shared.reserved.0     --------------------------
	.section	.nv.shared.reserved.0,"aw",@nobits
	.weak		__nv_reservedSMEM_offset_0_alias
	.size		__nv_reservedSMEM_offset_0_alias, 0, 64
	.other		__nv_reservedSMEM_offset_0_alias,@"STO_CUDA_RESERVED_SHARED STV_DEFAULT"
__nv_reservedSMEM_offset_0_alias:
	.zero		0
.nv.shared.reserved.0:
	.zero		64
	.weak		__nv_reservedSMEM_tcgen05_partition
	.type		__nv_reservedSMEM_tcgen05_partition,@object
	.size		__nv_reservedSMEM_tcgen05_partition,(.L_0 - __nv_reservedSMEM_tcgen05_partition)
__nv_reservedSMEM_tcgen05_partition:
	.zero		32
.L_0:


//--------------------- .nv.global                --------------------------
	.section	.nv.global,"aw",@nobits
.nv.global:
	.type		_ZN40_INTERNAL_219f9da1_4_k_cu_1e8b3c58_270714cute1_E,@object
	.size		_ZN40_INTERNAL_219f9da1_4_k_cu_1e8b3c58_270714cute1_E,(_ZN40_INTERNAL_219f9da1_4_k_cu_1e8b3c58_270714cuda3std3__45__cpo6cbeginE - _ZN40_INTERNAL_219f9da1_4_k_cu_1e8b3c58_270714cute1_E)
_ZN40_INTERNAL_219f9da1_4_k_cu_1e8b3c58_270714cute1_E:
	.zero		1
	.type		_ZN40_INTERNAL_219f9da1_4_k_cu_1e8b3c58_270714cuda3std3__45__cpo6cbeginE,@object
	.size		_ZN40_INTERNAL_219f9da1_4_k_cu_1e8b3c58_270714cuda3std3__45__cpo6cbeginE,(_ZN40_INTERNAL_219f9da1_4_k_cu_1e8b3c58_270714cuda3std3__48in_placeE - _ZN40_INTERNAL_219f9da1_4_k_cu_1e8b3c58_270714cuda3std3__45__cpo6cbeginE)
_ZN40_INTERNAL_219f9da1_4_k_cu_1e8b3c58_270714cuda3std3__45__cpo6cbeginE:
	.zero		1
	.type		_ZN40_INTERNAL_219f9da1_4_k_cu_1e8b3c58_270714cuda3std3__48in_placeE,@object
	.size		_ZN40_INTERNAL_219f9da1_4_k_cu_1e8b3c58_270714cuda3std3__48in_placeE,(_ZN40_INTERNAL_219f9da1_4_k_cu_1e8b3c58_270714cuda3std6ranges3__45__cpo9iter_moveE - _ZN40_INTERNAL_219f9da1_4_k_cu_1e8b3c58_270714cuda3std3__48in_placeE)
_ZN40_INTERNAL_219f9da1_4_k_cu_1e8b3c58_270714cuda3std3__48in_placeE:
	.zero		1
	.type		_ZN40_INTERNAL_219f9da1_4_k_cu_1e8b3c58_270714cuda3std6ranges3__45__cpo9iter_moveE,@object
	.size		_ZN40_INTERNAL_219f9da1_4_k_cu_1e8b3c58_270714cuda3std6ranges3__45__cpo9iter_moveE,(_ZN40_INTERNAL_219f9da1_4_k_cu_1e8b3c58_270714cuda3std3__45__cpo5beginE - _ZN40_INTERNAL_219f9da1_4_k_cu_1e8b3c58_270714cuda3std6ranges3__45__cpo9iter_moveE)
_ZN40_INTERNAL_219f9da1_4_k_cu_1e8b3c58_270714cuda3std6ranges3__45__cpo9iter_moveE:
	.zero		1
	.type		_ZN40_INTERNAL_219f9da1_4_k_cu_1e8b3c58_270714cuda3std3__45__cpo5beginE,@object
	.size		_ZN40_INTERNAL_219f9da1_4_k_cu_1e8b3c58_270714cuda3std3__45__cpo5beginE,(_ZN40_INTERNAL_219f9da1_4_k_cu_1e8b3c58_270714cuda3std3__442_GLOBAL__N__219f9da1_4_k_cu_1e8b3c58_270716ignoreE - _ZN40_INTERNAL_219f9da1_4_k_cu_1e8b3c58_270714cuda3std3__45__cpo5beginE)
_ZN40_INTERNAL_219f9da1_4_k_cu_1e8b3c58_270714cuda3std3__45__cpo5beginE:
	.zero		1
	.type		_ZN40_INTERNAL_219f9da1_4_k_cu_1e8b3c58_270714cuda3std3__442_GLOBAL__N__219f9da1_4_k_cu_1e8b3c58_270716ignoreE,@object
	.size		_ZN40_INTERNAL_219f9da1_4_k_cu_1e8b3c58_270714cuda3std3__442_GLOBAL__N__219f9da1_4_k_cu_1e8b3c58_270716ignoreE,(_ZN40_INTERNAL_219f9da1_4_k_cu_1e8b3c58_270714cute7productE - _ZN40_INTERNAL_219f9da1_4_k_cu_1e8b3c58_270714cuda3std3__442_GLOBAL__N__219f9da1_4_k_cu_1e8b3c58_270716ignoreE)
_ZN40_INTERNAL_219f9da1_4_k_cu_1e8b3c58_270714cuda3std3__442_GLOBAL__N__219f9da1_4_k_cu_1e8b3c58_270716ignoreE:
	.zero		1
	.type		_ZN40_INTERNAL_219f9da1_4_k_cu_1e8b3c58_270714cute7productE,@object
	.size		_ZN40_INTERNAL_219f9da1_4_k_cu_1e8b3c58_270714cute7productE,(_ZN40_INTERNAL_219f9da1_4_k_cu_1e8b3c58_270714cuda3std3__45__cpo3endE - _ZN40_INTERNAL_219f9da1_4_k_cu_1e8b3c58_270714cute7productE)
_ZN40_INTERNAL_219f9da1_4_k_cu_1e8b3c58_270714cute7productE:
	.zero		1
	.type		_ZN40_INTERNAL_219f9da1_4_k_cu_1e8b3c58_270714cuda3std3__45__cpo3endE,@object
	.size		_ZN40_INTERNAL_219f9da1_4_k_cu_1e8b3c58_270714cuda3std3__45__cpo3endE,(_ZN40_INTERNAL_219f9da1_4_k_cu_1e8b3c58_270714cuda3std3__419piecewise_constructE - _ZN40_INTERNAL_219f9da1_4_k_cu_1e8b3c58_270714cuda3std3__45__cpo3endE)
_ZN40_INTERNAL_219f9da1_4_k_cu_1e8b3c58_270714cuda3std3__45__cpo3endE:
	.zero		1
	.type		_ZN40_INTERNAL_219f9da1_4_k_cu_1e8b3c58_270714cuda3std3__419piecewise_constructE,@object
	.size		_ZN40_INTERNAL_219f9da1_4_k_cu_1e8b3c58_270714cuda3std3__419piecewise_constructE,(_ZN40_INTERNAL_219f9da1_4_k_cu_1e8b3c58_270714cuda3std3__45__cpo4cendE - _ZN40_INTERNAL_219f9da1_4_k_cu_1e8b3c58_270714cuda3std3__419piecewise_constructE)
_ZN40_INTERNAL_219f9da1_4_k_cu_1e8b3c58_270714cuda3std3__419piecewise_constructE:
	.zero		1
	.type		_ZN40_INTERNAL_219f9da1_4_k_cu_1e8b3c58_270714cuda3std3__45__cpo4cendE,@object
	.size		_ZN40_INTERNAL_219f9da1_4_k_cu_1e8b3c58_270714cuda3std3__45__cpo4cendE,(_ZN40_INTERNAL_219f9da1_4_k_cu_1e8b3c58_270714cuda3std6ranges3__45__cpo4swapE - _ZN40_INTERNAL_219f9da1_4_k_cu_1e8b3c58_270714cuda3std3__45__cpo4cendE)
_ZN40_INTERNAL_219f9da1_4_k_cu_1e8b3c58_270714cuda3std3__45__cpo4cendE:
	.zero		1
	.type		_ZN40_INTERNAL_219f9da1_4_k_cu_1e8b3c58_270714cuda3std6ranges3__45__cpo4swapE,@object
	.size		_ZN40_INTERNAL_219f9da1_4_k_cu_1e8b3c58_270714cuda3std6ranges3__45__cpo4swapE,(.L_10 - _ZN40_INTERNAL_219f9da1_4_k_cu_1e8b3c58_270714cuda3std6ranges3__45__cpo4swapE)
_ZN40_INTERNAL_219f9da1_4_k_cu_1e8b3c58_270714cuda3std6ranges3__45__cpo4swapE:
	.zero		1
.L_10:


//--------------------- .nv.constant0._ZN7cutlass13device_kernelINS_4gemm6kernel13GemmUniversalIN4cute5tupleIJiiiiEEENS1_10collective13CollectiveMmaINS1_35MainloopSm100TmaUmmaWarpSpecializedILi6ELi2ELi4ENS5_IJNS4_1CILi1EEESB_SB_EEEEENS5_IJNSA_ILi64EEENSA_ILi128EEESE_EEENS_12float_e5m2_tENS5_IJlSB_lEEESH_SI_NS4_8TiledMMAINS4_8MMA_AtomIJNS4_10MMA_TraitsINS4_19SM100_MMA_F8F6F4_SSEJSH_SH_fSE_SF_NS4_17integral_constantINS4_4UMMA5MajorELSP_0EEESQ_NSN_INSO_7ScaleInELSR_0EEESS_EEEEEENS4_6LayoutISC_NS5_IJNSA_ILi0EEESW_SW_EEEEENS5_IJNS4_10UnderscoreESZ_SZ_EEEEENS4_13SM90_TMA_LOADENS4_14ComposedLayoutINS4_7SwizzleILi2ELi4ELi3EEENS4_18smem_ptr_flag_bitsILi8EEENSV_INS5_IJNSA_ILi8EEESE_EEENS5_IJSE_SB_EEEEEEEvNS4_8identityES12_S1C_vS1D_EENS_8epilogue10collective18CollectiveEpilogueINS1F_23Sm100TmaWarpSpecializedILi2ELi2ELi32ELb0ELb0EEEJSG_NS5_IJNSV_ISE_SB_EES1K_EEESH_SI_SH_SI_NS1F_6fusion15FusionCallbacksIS1J_NS1M_17LinearCombinationISH_fSH_fLNS_15FloatRoundStyleE2EEESG_S1L_JEEENS4_5SM1004TMEM4LOAD26SM100_TMEM_LOAD_16dp32b32xES12_S1C_NS4_39AutoVectorizingCopyWithAssumedAlignmentILi128EEENS4_14SM90_TMA_STOREES1C_S1X_S1X_EEEvvEEEEvNT_6ParamsE --------------------------
	.section	.nv.constant0._ZN7cutlass13device_kernelINS_4gemm6kernel13GemmUniversalIN4cute5tupleIJiiiiEEENS1_10collective13CollectiveMmaINS1_35MainloopSm100TmaUmmaWarpSpecializedILi6ELi2ELi4ENS5_IJNS4_1CILi1EEESB_SB_EEEEENS5_IJNSA_ILi64EEENSA_ILi128EEESE_EEENS_12float_e5m2_tENS5_IJlSB_lEEESH_SI_NS4_8TiledMMAINS4_8MMA_AtomIJNS4_10MMA_TraitsINS4_19SM100_MMA_F8F6F4_SSEJSH_SH_fSE_SF_NS4_17integral_constantINS4_4UMMA5MajorELSP_0EEESQ_NSN_INSO_7ScaleInELSR_0EEESS_EEEEEENS4_6LayoutISC_NS5_IJNSA_ILi0EEESW_SW_EEEEENS5_IJNS4_10UnderscoreESZ_SZ_EEEEENS4_13SM90_TMA_LOADENS4_14ComposedLayoutINS4_7SwizzleILi2ELi4ELi3EEENS4_18smem_ptr_flag_bitsILi8EEENSV_INS5_IJNSA_ILi8EEESE_EEENS5_IJSE_SB_EEEEEEEvNS4_8identityES12_S1C_vS1D_EENS_8epilogue10collective18CollectiveEpilogueINS1F_23Sm100TmaWarpSpecializedILi2ELi2ELi32ELb0ELb0EEEJSG_NS5_IJNSV_ISE_SB_EES1K_EEESH_SI_SH_SI_NS1F_6fusion15FusionCallbacksIS1J_NS1M_17LinearCombinationISH_fSH_fLNS_15FloatRoundStyleE2EEESG_S1L_JEEENS4_5SM1004TMEM4LOAD26SM100_TMEM_LOAD_16dp32b32xES12_S1C_NS4_39AutoVectorizingCopyWithAssumedAlignmentILi128EEENS4_14SM90_TMA_STOREES1C_S1X_S1X_EEEvvEEEEvNT_6ParamsE,"a",@progbits
	.sectionflags	@""
	.align	4
.nv.constant0._ZN7cutlass13device_kernelINS_4gemm6kernel13GemmUniversalIN4cute5tupleIJiiiiEEENS1_10collective13CollectiveMmaINS1_35MainloopSm100TmaUmmaWarpSpecializedILi6ELi2ELi4ENS5_IJNS4_1CILi1EEESB_SB_EEEEENS5_IJNSA_ILi64EEENSA_ILi128EEESE_EEENS_12float_e5m2_tENS5_IJlSB_lEEESH_SI_NS4_8TiledMMAINS4_8MMA_AtomIJNS4_10MMA_TraitsINS4_19SM100_MMA_F8F6F4_SSEJSH_SH_fSE_SF_NS4_17integral_constantINS4_4UMMA5MajorELSP_0EEESQ_NSN_INSO_7ScaleInELSR_0EEESS_EEEEEENS4_6LayoutISC_NS5_IJNSA_ILi0EEESW_SW_EEEEENS5_IJNS4_10UnderscoreESZ_SZ_EEEEENS4_13SM90_TMA_LOADENS4_14ComposedLayoutINS4_7SwizzleILi2ELi4ELi3EEENS4_18smem_ptr_flag_bitsILi8EEENSV_INS5_IJNSA_ILi8EEESE_EEENS5_IJSE_SB_EEEEEEEvNS4_8identityES12_S1C_vS1D_EENS_8epilogue10collective18CollectiveEpilogueINS1F_23Sm100TmaWarpSpecializedILi2ELi2ELi32ELb0ELb0EEEJSG_NS5_IJNSV_ISE_SB_EES1K_EEESH_SI_SH_SI_NS1F_6fusion15FusionCallbacksIS1J_NS1M_17LinearCombinationISH_fSH_fLNS_15FloatRoundStyleE2EEESG_S1L_JEEENS4_5SM1004TMEM4LOAD26SM100_TMEM_LOAD_16dp32b32xES12_S1C_NS4_39AutoVectorizingCopyWithAssumedAlignmentILi128EEENS4_14SM90_TMA_STOREES1C_S1X_S1X_EEEvvEEEEvNT_6ParamsE:
	.zero		2944


//--------------------- SYMBOLS --------------------------

	.type		.nv.reservedSmem.offset0,@object
	.size		.nv.reservedSmem.offset0,0x4
	.type		.nv.reservedSmem.cap,@object
	.size		.nv.reservedSmem.cap,0x4
	.type		__assertfail,@function
